//
// Generated by NVIDIA NVVM Compiler
//
// Compiler Build ID: CL-36424714
// Cuda compilation tools, release 13.0, V13.0.88
// Based on NVVM 20.0.0
//

.version 9.0
.target sm_100
.address_size 64

	// .globl	_Z9gauss1d_hPKhPfiiPKfi

.visible .entry _Z9gauss1d_hPKhPfiiPKfi(
	.param .u64 .ptr .align 1 _Z9gauss1d_hPKhPfiiPKfi_param_0,
	.param .u64 .ptr .align 1 _Z9gauss1d_hPKhPfiiPKfi_param_1,
	.param .u32 _Z9gauss1d_hPKhPfiiPKfi_param_2,
	.param .u32 _Z9gauss1d_hPKhPfiiPKfi_param_3,
	.param .u64 .ptr .align 1 _Z9gauss1d_hPKhPfiiPKfi_param_4,
	.param .u32 _Z9gauss1d_hPKhPfiiPKfi_param_5
)
{
	.reg .pred 	%p<40>;
	.reg .b16 	%rs<31>;
	.reg .b32 	%r<111>;
	.reg .b32 	%f<59>;
	.reg .b64 	%rd<47>;

	ld.param.u64 	%rd4, [_Z9gauss1d_hPKhPfiiPKfi_param_0];
	ld.param.u64 	%rd3, [_Z9gauss1d_hPKhPfiiPKfi_param_1];
	ld.param.u32 	%r23, [_Z9gauss1d_hPKhPfiiPKfi_param_2];
	ld.param.u32 	%r25, [_Z9gauss1d_hPKhPfiiPKfi_param_3];
	ld.param.u64 	%rd5, [_Z9gauss1d_hPKhPfiiPKfi_param_4];
	ld.param.u32 	%r24, [_Z9gauss1d_hPKhPfiiPKfi_param_5];
	cvta.to.global.u64 	%rd1, %rd4;
	cvta.to.global.u64 	%rd2, %rd5;
	mov.u32 	%r27, %ctaid.x;
	mov.u32 	%r28, %ntid.x;
	mov.u32 	%r29, %tid.x;
	mad.lo.s32 	%r1, %r27, %r28, %r29;
	mov.u32 	%r30, %ctaid.y;
	mov.u32 	%r31, %ntid.y;
	mov.u32 	%r32, %tid.y;
	mad.lo.s32 	%r33, %r30, %r31, %r32;
	setp.ge.s32 	%p1, %r1, %r23;
	setp.ge.s32 	%p2, %r33, %r25;
	or.pred  	%p3, %p1, %p2;
	@%p3 bra 	$L__BB0_12;
	setp.lt.s32 	%p4, %r24, 0;
	mov.f32 	%f58, 0f00000000;
	@%p4 bra 	$L__BB0_11;
	neg.s32 	%r109, %r24;
	add.s32 	%r4, %r23, -1;
	mul.lo.s32 	%r5, %r23, %r33;
	setp.lt.u32 	%p5, %r24, 4;
	mov.f32 	%f56, 0f00000000;
	@%p5 bra 	$L__BB0_6;
	shl.b32 	%r35, %r24, 1;
	sub.s32 	%r107, 3, %r24;
	and.b32  	%r36, %r35, -8;
	neg.s32 	%r106, %r36;
	sub.s32 	%r104, %r1, %r24;
	mov.f32 	%f56, 0f00000000;
	mov.b32 	%r105, 3;
$L__BB0_4:
	.pragma "nounroll";
	setp.lt.s32 	%p6, %r104, 0;
	setp.lt.s32 	%p7, %r104, %r23;
	selp.b32 	%r37, %r104, %r4, %p7;
	selp.b32 	%r38, 0, %r37, %p6;
	add.s32 	%r39, %r105, -3;
	mul.wide.s32 	%rd6, %r39, 4;
	add.s64 	%rd7, %rd2, %rd6;
	ld.global.nc.f32 	%f13, [%rd7];
	add.s32 	%r40, %r38, %r5;
	cvt.s64.s32 	%rd8, %r40;
	add.s64 	%rd9, %rd1, %rd8;
	ld.global.nc.u8 	%rs1, [%rd9];
	cvt.u16.u8 	%rs2, %rs1;
	cvt.rn.f32.u16 	%f14, %rs2;
	fma.rn.f32 	%f15, %f13, %f14, %f56;
	add.s32 	%r41, %r104, 1;
	setp.lt.s32 	%p8, %r41, 0;
	setp.lt.s32 	%p9, %r41, %r23;
	selp.b32 	%r42, %r41, %r4, %p9;
	selp.b32 	%r43, 0, %r42, %p8;
	ld.global.nc.f32 	%f16, [%rd7+4];
	add.s32 	%r44, %r43, %r5;
	cvt.s64.s32 	%rd10, %r44;
	add.s64 	%rd11, %rd1, %rd10;
	ld.global.nc.u8 	%rs3, [%rd11];
	cvt.u16.u8 	%rs4, %rs3;
	cvt.rn.f32.u16 	%f17, %rs4;
	fma.rn.f32 	%f18, %f16, %f17, %f15;
	add.s32 	%r45, %r104, 2;
	setp.lt.s32 	%p10, %r45, 0;
	setp.lt.s32 	%p11, %r45, %r23;
	selp.b32 	%r46, %r45, %r4, %p11;
	selp.b32 	%r47, 0, %r46, %p10;
	ld.global.nc.f32 	%f19, [%rd7+8];
	add.s32 	%r48, %r47, %r5;
	cvt.s64.s32 	%rd12, %r48;
	add.s64 	%rd13, %rd1, %rd12;
	ld.global.nc.u8 	%rs5, [%rd13];
	cvt.u16.u8 	%rs6, %rs5;
	cvt.rn.f32.u16 	%f20, %rs6;
	fma.rn.f32 	%f21, %f19, %f20, %f18;
	add.s32 	%r49, %r104, 3;
	setp.lt.s32 	%p12, %r49, 0;
	setp.lt.s32 	%p13, %r49, %r23;
	selp.b32 	%r50, %r49, %r4, %p13;
	selp.b32 	%r51, 0, %r50, %p12;
	ld.global.nc.f32 	%f22, [%rd7+12];
	add.s32 	%r52, %r51, %r5;
	cvt.s64.s32 	%rd14, %r52;
	add.s64 	%rd15, %rd1, %rd14;
	ld.global.nc.u8 	%rs7, [%rd15];
	cvt.u16.u8 	%rs8, %rs7;
	cvt.rn.f32.u16 	%f23, %rs8;
	fma.rn.f32 	%f24, %f22, %f23, %f21;
	add.s32 	%r53, %r104, 4;
	setp.lt.s32 	%p14, %r53, 0;
	setp.lt.s32 	%p15, %r53, %r23;
	selp.b32 	%r54, %r53, %r4, %p15;
	selp.b32 	%r55, 0, %r54, %p14;
	ld.global.nc.f32 	%f25, [%rd7+16];
	add.s32 	%r56, %r55, %r5;
	cvt.s64.s32 	%rd16, %r56;
	add.s64 	%rd17, %rd1, %rd16;
	ld.global.nc.u8 	%rs9, [%rd17];
	cvt.u16.u8 	%rs10, %rs9;
	cvt.rn.f32.u16 	%f26, %rs10;
	fma.rn.f32 	%f27, %f25, %f26, %f24;
	add.s32 	%r57, %r104, 5;
	setp.lt.s32 	%p16, %r57, 0;
	setp.lt.s32 	%p17, %r57, %r23;
	selp.b32 	%r58, %r57, %r4, %p17;
	selp.b32 	%r59, 0, %r58, %p16;
	ld.global.nc.f32 	%f28, [%rd7+20];
	add.s32 	%r60, %r59, %r5;
	cvt.s64.s32 	%rd18, %r60;
	add.s64 	%rd19, %rd1, %rd18;
	ld.global.nc.u8 	%rs11, [%rd19];
	cvt.u16.u8 	%rs12, %rs11;
	cvt.rn.f32.u16 	%f29, %rs12;
	fma.rn.f32 	%f30, %f28, %f29, %f27;
	add.s32 	%r61, %r104, 6;
	setp.lt.s32 	%p18, %r61, 0;
	setp.lt.s32 	%p19, %r61, %r23;
	selp.b32 	%r62, %r61, %r4, %p19;
	selp.b32 	%r63, 0, %r62, %p18;
	ld.global.nc.f32 	%f31, [%rd7+24];
	add.s32 	%r64, %r63, %r5;
	cvt.s64.s32 	%rd20, %r64;
	add.s64 	%rd21, %rd1, %rd20;
	ld.global.nc.u8 	%rs13, [%rd21];
	cvt.u16.u8 	%rs14, %rs13;
	cvt.rn.f32.u16 	%f32, %rs14;
	fma.rn.f32 	%f33, %f31, %f32, %f30;
	add.s32 	%r65, %r104, 7;
	setp.lt.s32 	%p20, %r65, 0;
	setp.lt.s32 	%p21, %r65, %r23;
	selp.b32 	%r66, %r65, %r4, %p21;
	selp.b32 	%r67, 0, %r66, %p20;
	ld.global.nc.f32 	%f34, [%rd7+28];
	add.s32 	%r68, %r67, %r5;
	cvt.s64.s32 	%rd22, %r68;
	add.s64 	%rd23, %rd1, %rd22;
	ld.global.nc.u8 	%rs15, [%rd23];
	cvt.u16.u8 	%rs16, %rs15;
	cvt.rn.f32.u16 	%f35, %rs16;
	fma.rn.f32 	%f56, %f34, %f35, %f33;
	add.s32 	%r107, %r107, 8;
	add.s32 	%r106, %r106, 8;
	add.s32 	%r105, %r105, 8;
	add.s32 	%r104, %r104, 8;
	setp.ne.s32 	%p22, %r106, 0;
	@%p22 bra 	$L__BB0_4;
	add.s32 	%r109, %r107, -3;
$L__BB0_6:
	shl.b32 	%r69, %r24, 1;
	and.b32  	%r70, %r69, 6;
	setp.lt.u32 	%p23, %r70, 3;
	@%p23 bra 	$L__BB0_8;
	add.s32 	%r71, %r109, %r1;
	setp.lt.s32 	%p24, %r71, 0;
	setp.lt.s32 	%p25, %r71, %r23;
	selp.b32 	%r72, %r71, %r4, %p25;
	selp.b32 	%r73, 0, %r72, %p24;
	add.s32 	%r74, %r109, %r24;
	mul.wide.s32 	%rd24, %r74, 4;
	add.s64 	%rd25, %rd2, %rd24;
	ld.global.nc.f32 	%f36, [%rd25];
	add.s32 	%r75, %r73, %r5;
	cvt.s64.s32 	%rd26, %r75;
	add.s64 	%rd27, %rd1, %rd26;
	ld.global.nc.u8 	%rs17, [%rd27];
	cvt.u16.u8 	%rs18, %rs17;
	cvt.rn.f32.u16 	%f37, %rs18;
	fma.rn.f32 	%f38, %f36, %f37, %f56;
	add.s32 	%r76, %r71, 1;
	setp.lt.s32 	%p26, %r76, 0;
	setp.lt.s32 	%p27, %r76, %r23;
	selp.b32 	%r77, %r76, %r4, %p27;
	selp.b32 	%r78, 0, %r77, %p26;
	ld.global.nc.f32 	%f39, [%rd25+4];
	add.s32 	%r79, %r78, %r5;
	cvt.s64.s32 	%rd28, %r79;
	add.s64 	%rd29, %rd1, %rd28;
	ld.global.nc.u8 	%rs19, [%rd29];
	cvt.u16.u8 	%rs20, %rs19;
	cvt.rn.f32.u16 	%f40, %rs20;
	fma.rn.f32 	%f41, %f39, %f40, %f38;
	add.s32 	%r80, %r71, 2;
	setp.lt.s32 	%p28, %r80, 0;
	setp.lt.s32 	%p29, %r80, %r23;
	selp.b32 	%r81, %r80, %r4, %p29;
	selp.b32 	%r82, 0, %r81, %p28;
	ld.global.nc.f32 	%f42, [%rd25+8];
	add.s32 	%r83, %r82, %r5;
	cvt.s64.s32 	%rd30, %r83;
	add.s64 	%rd31, %rd1, %rd30;
	ld.global.nc.u8 	%rs21, [%rd31];
	cvt.u16.u8 	%rs22, %rs21;
	cvt.rn.f32.u16 	%f43, %rs22;
	fma.rn.f32 	%f44, %f42, %f43, %f41;
	add.s32 	%r84, %r71, 3;
	setp.lt.s32 	%p30, %r84, 0;
	setp.lt.s32 	%p31, %r84, %r23;
	selp.b32 	%r85, %r84, %r4, %p31;
	selp.b32 	%r86, 0, %r85, %p30;
	ld.global.nc.f32 	%f45, [%rd25+12];
	add.s32 	%r87, %r86, %r5;
	cvt.s64.s32 	%rd32, %r87;
	add.s64 	%rd33, %rd1, %rd32;
	ld.global.nc.u8 	%rs23, [%rd33];
	cvt.u16.u8 	%rs24, %rs23;
	cvt.rn.f32.u16 	%f46, %rs24;
	fma.rn.f32 	%f56, %f45, %f46, %f44;
	add.s32 	%r109, %r109, 4;
$L__BB0_8:
	and.b32  	%r88, %r24, 1;
	setp.eq.b32 	%p32, %r88, 1;
	not.pred 	%p33, %p32;
	@%p33 bra 	$L__BB0_10;
	add.s32 	%r89, %r109, %r1;
	setp.lt.s32 	%p34, %r89, 0;
	setp.lt.s32 	%p35, %r89, %r23;
	selp.b32 	%r90, %r89, %r4, %p35;
	selp.b32 	%r91, 0, %r90, %p34;
	add.s32 	%r92, %r109, %r24;
	mul.wide.s32 	%rd34, %r92, 4;
	add.s64 	%rd35, %rd2, %rd34;
	ld.global.nc.f32 	%f47, [%rd35];
	add.s32 	%r93, %r91, %r5;
	cvt.s64.s32 	%rd36, %r93;
	add.s64 	%rd37, %rd1, %rd36;
	ld.global.nc.u8 	%rs25, [%rd37];
	cvt.u16.u8 	%rs26, %rs25;
	cvt.rn.f32.u16 	%f48, %rs26;
	fma.rn.f32 	%f49, %f47, %f48, %f56;
	add.s32 	%r94, %r89, 1;
	setp.lt.s32 	%p36, %r94, 0;
	setp.lt.s32 	%p37, %r94, %r23;
	selp.b32 	%r95, %r94, %r4, %p37;
	selp.b32 	%r96, 0, %r95, %p36;
	ld.global.nc.f32 	%f50, [%rd35+4];
	add.s32 	%r97, %r96, %r5;
	cvt.s64.s32 	%rd38, %r97;
	add.s64 	%rd39, %rd1, %rd38;
	ld.global.nc.u8 	%rs27, [%rd39];
	cvt.u16.u8 	%rs28, %rs27;
	cvt.rn.f32.u16 	%f51, %rs28;
	fma.rn.f32 	%f56, %f50, %f51, %f49;
	add.s32 	%r109, %r109, 2;
$L__BB0_10:
	add.s32 	%r98, %r109, %r1;
	setp.lt.s32 	%p38, %r98, 0;
	setp.lt.s32 	%p39, %r98, %r23;
	selp.b32 	%r99, %r98, %r4, %p39;
	selp.b32 	%r100, 0, %r99, %p38;
	add.s32 	%r101, %r109, %r24;
	mul.wide.s32 	%rd40, %r101, 4;
	add.s64 	%rd41, %rd2, %rd40;
	ld.global.nc.f32 	%f52, [%rd41];
	add.s32 	%r102, %r100, %r5;
	cvt.s64.s32 	%rd42, %r102;
	add.s64 	%rd43, %rd1, %rd42;
	ld.global.nc.u8 	%rs29, [%rd43];
	cvt.u16.u8 	%rs30, %rs29;
	cvt.rn.f32.u16 	%f53, %rs30;
	fma.rn.f32 	%f58, %f52, %f53, %f56;
$L__BB0_11:
	mad.lo.s32 	%r103, %r23, %r33, %r1;
	cvta.to.global.u64 	%rd44, %rd3;
	mul.wide.s32 	%rd45, %r103, 4;
	add.s64 	%rd46, %rd44, %rd45;
	st.global.f32 	[%rd46], %f58;
$L__BB0_12:
	ret;

}
	// .globl	_Z9gauss1d_vPKfPhiiS0_i
.visible .entry _Z9gauss1d_vPKfPhiiS0_i(
	.param .u64 .ptr .align 1 _Z9gauss1d_vPKfPhiiS0_i_param_0,
	.param .u64 .ptr .align 1 _Z9gauss1d_vPKfPhiiS0_i_param_1,
	.param .u32 _Z9gauss1d_vPKfPhiiS0_i_param_2,
	.param .u32 _Z9gauss1d_vPKfPhiiS0_i_param_3,
	.param .u64 .ptr .align 1 _Z9gauss1d_vPKfPhiiS0_i_param_4,
	.param .u32 _Z9gauss1d_vPKfPhiiS0_i_param_5
)
{
	.reg .pred 	%p<40>;
	.reg .b32 	%r<113>;
	.reg .b32 	%f<60>;
	.reg .b64 	%rd<47>;

	ld.param.u64 	%rd4, [_Z9gauss1d_vPKfPhiiS0_i_param_0];
	ld.param.u64 	%rd3, [_Z9gauss1d_vPKfPhiiS0_i_param_1];
	ld.param.u32 	%r22, [_Z9gauss1d_vPKfPhiiS0_i_param_2];
	ld.param.u32 	%r25, [_Z9gauss1d_vPKfPhiiS0_i_param_3];
	ld.param.u64 	%rd5, [_Z9gauss1d_vPKfPhiiS0_i_param_4];
	ld.param.u32 	%r24, [_Z9gauss1d_vPKfPhiiS0_i_param_5];
	cvta.to.global.u64 	%rd1, %rd4;
	cvta.to.global.u64 	%rd2, %rd5;
	mov.u32 	%r26, %ctaid.x;
	mov.u32 	%r27, %ntid.x;
	mov.u32 	%r28, %tid.x;
	mad.lo.s32 	%r1, %r26, %r27, %r28;
	mov.u32 	%r29, %ctaid.y;
	mov.u32 	%r30, %ntid.y;
	mov.u32 	%r31, %tid.y;
	mad.lo.s32 	%r32, %r29, %r30, %r31;
	setp.ge.s32 	%p1, %r1, %r22;
	setp.ge.s32 	%p2, %r32, %r25;
	or.pred  	%p3, %p1, %p2;
	@%p3 bra 	$L__BB1_12;
	setp.lt.s32 	%p4, %r24, 0;
	mov.f32 	%f59, 0f3F000000;
	@%p4 bra 	$L__BB1_11;
	neg.s32 	%r111, %r24;
	add.s32 	%r4, %r25, -1;
	setp.lt.u32 	%p5, %r24, 4;
	mov.f32 	%f57, 0f00000000;
	@%p5 bra 	$L__BB1_6;
	shl.b32 	%r34, %r24, 1;
	sub.s32 	%r109, 3, %r24;
	and.b32  	%r35, %r34, -8;
	neg.s32 	%r108, %r35;
	sub.s32 	%r106, %r32, %r24;
	mov.f32 	%f57, 0f00000000;
	mov.b32 	%r107, 3;
$L__BB1_4:
	.pragma "nounroll";
	setp.lt.s32 	%p6, %r106, 0;
	setp.lt.s32 	%p7, %r106, %r25;
	selp.b32 	%r36, %r106, %r4, %p7;
	selp.b32 	%r37, 0, %r36, %p6;
	add.s32 	%r38, %r107, -3;
	mul.wide.s32 	%rd6, %r38, 4;
	add.s64 	%rd7, %rd2, %rd6;
	ld.global.nc.f32 	%f13, [%rd7];
	mad.lo.s32 	%r39, %r37, %r22, %r1;
	mul.wide.s32 	%rd8, %r39, 4;
	add.s64 	%rd9, %rd1, %rd8;
	ld.global.nc.f32 	%f14, [%rd9];
	fma.rn.f32 	%f15, %f13, %f14, %f57;
	add.s32 	%r40, %r106, 1;
	setp.lt.s32 	%p8, %r40, 0;
	setp.lt.s32 	%p9, %r40, %r25;
	selp.b32 	%r41, %r40, %r4, %p9;
	selp.b32 	%r42, 0, %r41, %p8;
	ld.global.nc.f32 	%f16, [%rd7+4];
	mad.lo.s32 	%r43, %r42, %r22, %r1;
	mul.wide.s32 	%rd10, %r43, 4;
	add.s64 	%rd11, %rd1, %rd10;
	ld.global.nc.f32 	%f17, [%rd11];
	fma.rn.f32 	%f18, %f16, %f17, %f15;
	add.s32 	%r44, %r106, 2;
	setp.lt.s32 	%p10, %r44, 0;
	setp.lt.s32 	%p11, %r44, %r25;
	selp.b32 	%r45, %r44, %r4, %p11;
	selp.b32 	%r46, 0, %r45, %p10;
	ld.global.nc.f32 	%f19, [%rd7+8];
	mad.lo.s32 	%r47, %r46, %r22, %r1;
	mul.wide.s32 	%rd12, %r47, 4;
	add.s64 	%rd13, %rd1, %rd12;
	ld.global.nc.f32 	%f20, [%rd13];
	fma.rn.f32 	%f21, %f19, %f20, %f18;
	add.s32 	%r48, %r106, 3;
	setp.lt.s32 	%p12, %r48, 0;
	setp.lt.s32 	%p13, %r48, %r25;
	selp.b32 	%r49, %r48, %r4, %p13;
	selp.b32 	%r50, 0, %r49, %p12;
	ld.global.nc.f32 	%f22, [%rd7+12];
	mad.lo.s32 	%r51, %r50, %r22, %r1;
	mul.wide.s32 	%rd14, %r51, 4;
	add.s64 	%rd15, %rd1, %rd14;
	ld.global.nc.f32 	%f23, [%rd15];
	fma.rn.f32 	%f24, %f22, %f23, %f21;
	add.s32 	%r52, %r106, 4;
	setp.lt.s32 	%p14, %r52, 0;
	setp.lt.s32 	%p15, %r52, %r25;
	selp.b32 	%r53, %r52, %r4, %p15;
	selp.b32 	%r54, 0, %r53, %p14;
	ld.global.nc.f32 	%f25, [%rd7+16];
	mad.lo.s32 	%r55, %r54, %r22, %r1;
	mul.wide.s32 	%rd16, %r55, 4;
	add.s64 	%rd17, %rd1, %rd16;
	ld.global.nc.f32 	%f26, [%rd17];
	fma.rn.f32 	%f27, %f25, %f26, %f24;
	add.s32 	%r56, %r106, 5;
	setp.lt.s32 	%p16, %r56, 0;
	setp.lt.s32 	%p17, %r56, %r25;
	selp.b32 	%r57, %r56, %r4, %p17;
	selp.b32 	%r58, 0, %r57, %p16;
	ld.global.nc.f32 	%f28, [%rd7+20];
	mad.lo.s32 	%r59, %r58, %r22, %r1;
	mul.wide.s32 	%rd18, %r59, 4;
	add.s64 	%rd19, %rd1, %rd18;
	ld.global.nc.f32 	%f29, [%rd19];
	fma.rn.f32 	%f30, %f28, %f29, %f27;
	add.s32 	%r60, %r106, 6;
	setp.lt.s32 	%p18, %r60, 0;
	setp.lt.s32 	%p19, %r60, %r25;
	selp.b32 	%r61, %r60, %r4, %p19;
	selp.b32 	%r62, 0, %r61, %p18;
	ld.global.nc.f32 	%f31, [%rd7+24];
	mad.lo.s32 	%r63, %r62, %r22, %r1;
	mul.wide.s32 	%rd20, %r63, 4;
	add.s64 	%rd21, %rd1, %rd20;
	ld.global.nc.f32 	%f32, [%rd21];
	fma.rn.f32 	%f33, %f31, %f32, %f30;
	add.s32 	%r64, %r106, 7;
	setp.lt.s32 	%p20, %r64, 0;
	setp.lt.s32 	%p21, %r64, %r25;
	selp.b32 	%r65, %r64, %r4, %p21;
	selp.b32 	%r66, 0, %r65, %p20;
	ld.global.nc.f32 	%f34, [%rd7+28];
	mad.lo.s32 	%r67, %r66, %r22, %r1;
	mul.wide.s32 	%rd22, %r67, 4;
	add.s64 	%rd23, %rd1, %rd22;
	ld.global.nc.f32 	%f35, [%rd23];
	fma.rn.f32 	%f57, %f34, %f35, %f33;
	add.s32 	%r109, %r109, 8;
	add.s32 	%r108, %r108, 8;
	add.s32 	%r107, %r107, 8;
	add.s32 	%r106, %r106, 8;
	setp.ne.s32 	%p22, %r108, 0;
	@%p22 bra 	$L__BB1_4;
	add.s32 	%r111, %r109, -3;
$L__BB1_6:
	shl.b32 	%r68, %r24, 1;
	and.b32  	%r69, %r68, 6;
	setp.lt.u32 	%p23, %r69, 3;
	@%p23 bra 	$L__BB1_8;
	add.s32 	%r70, %r111, %r32;
	setp.lt.s32 	%p24, %r70, 0;
	setp.lt.s32 	%p25, %r70, %r25;
	selp.b32 	%r71, %r70, %r4, %p25;
	selp.b32 	%r72, 0, %r71, %p24;
	add.s32 	%r73, %r111, %r24;
	mul.wide.s32 	%rd24, %r73, 4;
	add.s64 	%rd25, %rd2, %rd24;
	ld.global.nc.f32 	%f36, [%rd25];
	mad.lo.s32 	%r74, %r72, %r22, %r1;
	mul.wide.s32 	%rd26, %r74, 4;
	add.s64 	%rd27, %rd1, %rd26;
	ld.global.nc.f32 	%f37, [%rd27];
	fma.rn.f32 	%f38, %f36, %f37, %f57;
	add.s32 	%r75, %r70, 1;
	setp.lt.s32 	%p26, %r75, 0;
	setp.lt.s32 	%p27, %r75, %r25;
	selp.b32 	%r76, %r75, %r4, %p27;
	selp.b32 	%r77, 0, %r76, %p26;
	ld.global.nc.f32 	%f39, [%rd25+4];
	mad.lo.s32 	%r78, %r77, %r22, %r1;
	mul.wide.s32 	%rd28, %r78, 4;
	add.s64 	%rd29, %rd1, %rd28;
	ld.global.nc.f32 	%f40, [%rd29];
	fma.rn.f32 	%f41, %f39, %f40, %f38;
	add.s32 	%r79, %r70, 2;
	setp.lt.s32 	%p28, %r79, 0;
	setp.lt.s32 	%p29, %r79, %r25;
	selp.b32 	%r80, %r79, %r4, %p29;
	selp.b32 	%r81, 0, %r80, %p28;
	ld.global.nc.f32 	%f42, [%rd25+8];
	mad.lo.s32 	%r82, %r81, %r22, %r1;
	mul.wide.s32 	%rd30, %r82, 4;
	add.s64 	%rd31, %rd1, %rd30;
	ld.global.nc.f32 	%f43, [%rd31];
	fma.rn.f32 	%f44, %f42, %f43, %f41;
	add.s32 	%r83, %r70, 3;
	setp.lt.s32 	%p30, %r83, 0;
	setp.lt.s32 	%p31, %r83, %r25;
	selp.b32 	%r84, %r83, %r4, %p31;
	selp.b32 	%r85, 0, %r84, %p30;
	ld.global.nc.f32 	%f45, [%rd25+12];
	mad.lo.s32 	%r86, %r85, %r22, %r1;
	mul.wide.s32 	%rd32, %r86, 4;
	add.s64 	%rd33, %rd1, %rd32;
	ld.global.nc.f32 	%f46, [%rd33];
	fma.rn.f32 	%f57, %f45, %f46, %f44;
	add.s32 	%r111, %r111, 4;
$L__BB1_8:
	and.b32  	%r87, %r24, 1;
	setp.eq.b32 	%p32, %r87, 1;
	not.pred 	%p33, %p32;
	@%p33 bra 	$L__BB1_10;
	add.s32 	%r88, %r111, %r32;
	setp.lt.s32 	%p34, %r88, 0;
	setp.lt.s32 	%p35, %r88, %r25;
	selp.b32 	%r89, %r88, %r4, %p35;
	selp.b32 	%r90, 0, %r89, %p34;
	add.s32 	%r91, %r111, %r24;
	mul.wide.s32 	%rd34, %r91, 4;
	add.s64 	%rd35, %rd2, %rd34;
	ld.global.nc.f32 	%f47, [%rd35];
	mad.lo.s32 	%r92, %r90, %r22, %r1;
	mul.wide.s32 	%rd36, %r92, 4;
	add.s64 	%rd37, %rd1, %rd36;
	ld.global.nc.f32 	%f48, [%rd37];
	fma.rn.f32 	%f49, %f47, %f48, %f57;
	add.s32 	%r93, %r88, 1;
	setp.lt.s32 	%p36, %r93, 0;
	setp.lt.s32 	%p37, %r93, %r25;
	selp.b32 	%r94, %r93, %r4, %p37;
	selp.b32 	%r95, 0, %r94, %p36;
	ld.global.nc.f32 	%f50, [%rd35+4];
	mad.lo.s32 	%r96, %r95, %r22, %r1;
	mul.wide.s32 	%rd38, %r96, 4;
	add.s64 	%rd39, %rd1, %rd38;
	ld.global.nc.f32 	%f51, [%rd39];
	fma.rn.f32 	%f57, %f50, %f51, %f49;
	add.s32 	%r111, %r111, 2;
$L__BB1_10:
	add.s32 	%r97, %r111, %r32;
	setp.lt.s32 	%p38, %r97, 0;
	setp.lt.s32 	%p39, %r97, %r25;
	selp.b32 	%r98, %r97, %r4, %p39;
	selp.b32 	%r99, 0, %r98, %p38;
	add.s32 	%r100, %r111, %r24;
	mul.wide.s32 	%rd40, %r100, 4;
	add.s64 	%rd41, %rd2, %rd40;
	ld.global.nc.f32 	%f52, [%rd41];
	mad.lo.s32 	%r101, %r99, %r22, %r1;
	mul.wide.s32 	%rd42, %r101, 4;
	add.s64 	%rd43, %rd1, %rd42;
	ld.global.nc.f32 	%f53, [%rd43];
	fma.rn.f32 	%f54, %f52, %f53, %f57;
	add.f32 	%f59, %f54, 0f3F000000;
$L__BB1_11:
	cvt.rzi.s32.f32 	%r102, %f59;
	max.s32 	%r103, %r102, 0;
	min.s32 	%r104, %r103, 255;
	mad.lo.s32 	%r105, %r22, %r32, %r1;
	cvt.s64.s32 	%rd44, %r105;
	cvta.to.global.u64 	%rd45, %rd3;
	add.s64 	%rd46, %rd45, %rd44;
	st.global.u8 	[%rd46], %r104;
$L__BB1_12:
	ret;

}
	// .globl	_Z9sobel_magPKhPhii
.visible .entry _Z9sobel_magPKhPhii(
	.param .u64 .ptr .align 1 _Z9sobel_magPKhPhii_param_0,
	.param .u64 .ptr .align 1 _Z9sobel_magPKhPhii_param_1,
	.param .u32 _Z9sobel_magPKhPhii_param_2,
	.param .u32 _Z9sobel_magPKhPhii_param_3
)
{
	.reg .pred 	%p<7>;
	.reg .b16 	%rs<13>;
	.reg .b32 	%r<55>;
	.reg .b64 	%rd<27>;

	ld.param.u64 	%rd1, [_Z9sobel_magPKhPhii_param_0];
	ld.param.u64 	%rd2, [_Z9sobel_magPKhPhii_param_1];
	ld.param.u32 	%r3, [_Z9sobel_magPKhPhii_param_2];
	ld.param.u32 	%r5, [_Z9sobel_magPKhPhii_param_3];
	mov.u32 	%r6, %ctaid.x;
	mov.u32 	%r7, %ntid.x;
	mov.u32 	%r8, %tid.x;
	mad.lo.s32 	%r1, %r6, %r7, %r8;
	mov.u32 	%r9, %ctaid.y;
	mov.u32 	%r10, %ntid.y;
	mov.u32 	%r11, %tid.y;
	mad.lo.s32 	%r12, %r9, %r10, %r11;
	setp.ge.s32 	%p1, %r1, %r3;
	setp.ge.s32 	%p2, %r12, %r5;
	or.pred  	%p3, %p1, %p2;
	@%p3 bra 	$L__BB2_2;
	cvta.to.global.u64 	%rd3, %rd1;
	cvta.to.global.u64 	%rd4, %rd2;
	max.s32 	%r13, %r1, 1;
	max.u32 	%r14, %r12, 1;
	add.s32 	%r15, %r14, -1;
	mul.lo.s32 	%r16, %r3, %r15;
	cvt.s64.s32 	%rd5, %r16;
	cvt.u64.u32 	%rd6, %r13;
	add.s64 	%rd7, %rd5, %rd6;
	add.s64 	%rd8, %rd3, %rd7;
	ld.global.nc.u8 	%rs1, [%rd8+-1];
	cvt.u32.u8 	%r17, %rs1;
	setp.lt.s32 	%p4, %r1, -1;
	add.s32 	%r18, %r1, 1;
	setp.lt.s32 	%p5, %r18, %r3;
	add.s32 	%r19, %r3, -1;
	selp.b32 	%r20, %r18, %r19, %p5;
	selp.b32 	%r21, 0, %r20, %p4;
	add.s32 	%r22, %r21, %r16;
	cvt.s64.s32 	%rd9, %r22;
	add.s64 	%rd10, %rd3, %rd9;
	ld.global.nc.u8 	%rs2, [%rd10];
	cvt.u32.u8 	%r23, %rs2;
	mul.lo.s32 	%r24, %r3, %r12;
	cvt.s64.s32 	%rd11, %r24;
	add.s64 	%rd12, %rd11, %rd6;
	add.s64 	%rd13, %rd3, %rd12;
	ld.global.nc.u8 	%rs3, [%rd13+-1];
	cvt.u16.u8 	%rs4, %rs3;
	add.s32 	%r25, %r21, %r24;
	cvt.s64.s32 	%rd14, %r25;
	add.s64 	%rd15, %rd3, %rd14;
	ld.global.nc.u8 	%rs5, [%rd15];
	cvt.u16.u8 	%rs6, %rs5;
	mul.wide.u16 	%r26, %rs6, 2;
	add.s32 	%r27, %r12, 1;
	setp.lt.u32 	%p6, %r27, %r5;
	add.s32 	%r28, %r5, -1;
	selp.b32 	%r29, %r27, %r28, %p6;
	mul.lo.s32 	%r30, %r29, %r3;
	cvt.s64.s32 	%rd16, %r30;
	add.s64 	%rd17, %rd16, %rd6;
	add.s64 	%rd18, %rd3, %rd17;
	ld.global.nc.u8 	%rs7, [%rd18+-1];
	cvt.u32.u8 	%r31, %rs7;
	add.s32 	%r32, %r30, %r21;
	cvt.s64.s32 	%rd19, %r32;
	add.s64 	%rd20, %rd3, %rd19;
	ld.global.nc.u8 	%rs8, [%rd20];
	cvt.u32.u8 	%r33, %rs8;
	mul.wide.u16 	%r34, %rs4, 2;
	add.s32 	%r35, %r34, %r17;
	add.s32 	%r36, %r26, %r23;
	add.s32 	%r37, %r35, %r31;
	sub.s32 	%r38, %r36, %r37;
	add.s32 	%r39, %r38, %r33;
	max.s32 	%r40, %r1, 0;
	add.s32 	%r41, %r16, %r40;
	cvt.s64.s32 	%rd21, %r41;
	add.s64 	%rd22, %rd3, %rd21;
	ld.global.nc.u8 	%rs9, [%rd22];
	cvt.u16.u8 	%rs10, %rs9;
	mul.wide.u16 	%r42, %rs10, 2;
	add.s32 	%r43, %r23, %r17;
	add.s32 	%r44, %r42, %r43;
	sub.s32 	%r45, %r31, %r44;
	add.s32 	%r46, %r30, %r40;
	cvt.s64.s32 	%rd23, %r46;
	add.s64 	%rd24, %rd3, %rd23;
	ld.global.nc.u8 	%rs11, [%rd24];
	cvt.u16.u8 	%rs12, %rs11;
	mul.wide.u16 	%r47, %rs12, 2;
	add.s32 	%r48, %r45, %r47;
	add.s32 	%r49, %r48, %r33;
	abs.s32 	%r50, %r39;
	abs.s32 	%r51, %r49;
	add.s32 	%r52, %r51, %r50;
	min.u32 	%r53, %r52, 255;
	add.s32 	%r54, %r24, %r1;
	cvt.s64.s32 	%rd25, %r54;
	add.s64 	%rd26, %rd4, %rd25;
	st.global.u8 	[%rd26], %r53;
$L__BB2_2:
	ret;

}


// ===== COMPILED SASS (sm_100) =====

	.target	sm_100

	.elftype	@"ET_EXEC"


//--------------------- .note.nv.tkinfo           --------------------------
	.section	.note.nv.tkinfo,"",@"SHT_NOTE"
	.sectionflags	@"SHF_NOTE_NV_TKINFO"
	.tkinfo
        /*0018*/ 	.word	0x00000002
        /*0030*/ 	.string	""
        /*0030*/ 	.string	"ptxas"
        /*0030*/ 	.string	"Cuda compilation tools, release 13.0, V13.0.88"
        /*0030*/ 	.string	"Build cuda_13.0.r13.0/compiler.36424714_0"
        /*0030*/ 	.string	"-arch sm_100 -m 64 "



//--------------------- .note.nv.cuinfo           --------------------------
	.section	.note.nv.cuinfo,"",@"SHT_NOTE"
	.sectionflags	@"SHF_NOTE_NV_CUINFO"
        /*0018*/ 	.short	0x0002
        /*001a*/ 	.short	0x0064
        /*001c*/ 	.short	0x0082
	.zero		2


//--------------------- .nv.info                  --------------------------
	.section	.nv.info,"",@"SHT_CUDA_INFO"
	.align	4


	//----- nvinfo : EIATTR_REGCOUNT
	.align		4
        /*0000*/ 	.byte	0x04, 0x2f
        /*0002*/ 	.short	(.L_1 - .L_0)
	.align		4
.L_0:
        /*0004*/ 	.word	index@(_Z9gauss1d_hPKhPfiiPKfi)
        /*0008*/ 	.word	0x00000020


	//----- nvinfo : EIATTR_FRAME_SIZE
	.align		4
.L_1:
        /*000c*/ 	.byte	0x04, 0x11
        /*000e*/ 	.short	(.L_3 - .L_2)
	.align		4
.L_2:
        /*0010*/ 	.word	index@(_Z9gauss1d_hPKhPfiiPKfi)
        /*0014*/ 	.word	0x00000000


	//----- nvinfo : EIATTR_REGCOUNT
	.align		4
.L_3:
        /*0018*/ 	.byte	0x04, 0x2f
        /*001a*/ 	.short	(.L_5 - .L_4)
	.align		4
.L_4:
        /*001c*/ 	.word	index@(_Z9gauss1d_vPKfPhiiS0_i)
        /*0020*/ 	.word	0x00000020


	//----- nvinfo : EIATTR_FRAME_SIZE
	.align		4
.L_5:
        /*0024*/ 	.byte	0x04, 0x11
        /*0026*/ 	.short	(.L_7 - .L_6)
	.align		4
.L_6:
        /*0028*/ 	.word	index@(_Z9gauss1d_vPKfPhiiS0_i)
        /*002c*/ 	.word	0x00000000


	//----- nvinfo : EIATTR_REGCOUNT
	.align		4
.L_7:
        /*0030*/ 	.byte	0x04, 0x2f
        /*0032*/ 	.short	(.L_9 - .L_8)
	.align		4
.L_8:
        /*0034*/ 	.word	index@(_Z9sobel_magPKhPhii)
        /*0038*/ 	.word	0x00000016


	//----- nvinfo : EIATTR_FRAME_SIZE
	.align		4
.L_9:
        /*003c*/ 	.byte	0x04, 0x11
        /*003e*/ 	.short	(.L_11 - .L_10)
	.align		4
.L_10:
        /*0040*/ 	.word	index@(_Z9sobel_magPKhPhii)
        /*0044*/ 	.word	0x00000000


	//----- nvinfo : EIATTR_MIN_STACK_SIZE
	.align		4
.L_11:
        /*0048*/ 	.byte	0x04, 0x12
        /*004a*/ 	.short	(.L_13 - .L_12)
	.align		4
.L_12:
        /*004c*/ 	.word	index@(_Z9sobel_magPKhPhii)
        /*0050*/ 	.word	0x00000000


	//----- nvinfo : EIATTR_MIN_STACK_SIZE
	.align		4
.L_13:
        /*0054*/ 	.byte	0x04, 0x12
        /*0056*/ 	.short	(.L_15 - .L_14)
	.align		4
.L_14:
        /*0058*/ 	.word	index@(_Z9gauss1d_vPKfPhiiS0_i)
        /*005c*/ 	.word	0x00000000


	//----- nvinfo : EIATTR_MIN_STACK_SIZE
	.align		4
.L_15:
        /*0060*/ 	.byte	0x04, 0x12
        /*0062*/ 	.short	(.L_17 - .L_16)
	.align		4
.L_16:
        /*0064*/ 	.word	index@(_Z9gauss1d_hPKhPfiiPKfi)
        /*0068*/ 	.word	0x00000000
.L_17:


//--------------------- .nv.compat                --------------------------
	.section	.nv.compat,"",@"SHT_CUDA_COMPAT_INFO"
	.align	4
        /*0000*/ 	.byte	0x02, 0x09, 0x00, 0x00, 0x02, 0x02, 0x01, 0x00, 0x02, 0x05, 0x05, 0x00, 0x03, 0x07, 0x01, 0x01
        /*0010*/ 	.byte	0x02, 0x03, 0x00, 0x00, 0x02, 0x06, 0x01, 0x00, 0x04, 0x0b, 0x08, 0x00, 0x09, 0x00, 0x00, 0x00
        /*0020*/ 	.byte	0x00, 0x00, 0x00, 0x00


//--------------------- .nv.info._Z9sobel_magPKhPhii --------------------------
	.section	.nv.info._Z9sobel_magPKhPhii,"",@"SHT_CUDA_INFO"
	.sectionflags	@""
	.align	4


	//----- nvinfo : EIATTR_CUDA_API_VERSION
	.align		4
        /*0000*/ 	.byte	0x04, 0x37
        /*0002*/ 	.short	(.L_19 - .L_18)
.L_18:
        /*0004*/ 	.word	0x00000082


	//----- nvinfo : EIATTR_KPARAM_INFO
	.align		4
.L_19:
        /*0008*/ 	.byte	0x04, 0x17
        /*000a*/ 	.short	(.L_21 - .L_20)
.L_20:
        /*000c*/ 	.word	0x00000000
        /*0010*/ 	.short	0x0003
        /*0012*/ 	.short	0x0014
        /*0014*/ 	.byte	0x00, 0xf0, 0x11, 0x00


	//----- nvinfo : EIATTR_KPARAM_INFO
	.align		4
.L_21:
        /*0018*/ 	.byte	0x04, 0x17
        /*001a*/ 	.short	(.L_23 - .L_22)
.L_22:
        /*001c*/ 	.word	0x00000000
        /*0020*/ 	.short	0x0002
        /*0022*/ 	.short	0x0010
        /*0024*/ 	.byte	0x00, 0xf0, 0x11, 0x00


	//----- nvinfo : EIATTR_KPARAM_INFO
	.align		4
.L_23:
        /*0028*/ 	.byte	0x04, 0x17
        /*002a*/ 	.short	(.L_25 - .L_24)
.L_24:
        /*002c*/ 	.word	0x00000000
        /*0030*/ 	.short	0x0001
        /*0032*/ 	.short	0x0008
        /*0034*/ 	.byte	0x00, 0xf5, 0x21, 0x00


	//----- nvinfo : EIATTR_KPARAM_INFO
	.align		4
.L_25:
        /*0038*/ 	.byte	0x04, 0x17
        /*003a*/ 	.short	(.L_27 - .L_26)
.L_26:
        /*003c*/ 	.word	0x00000000
        /*0040*/ 	.short	0x0000
        /*0042*/ 	.short	0x0000
        /*0044*/ 	.byte	0x00, 0xf5, 0x21, 0x00


	//----- nvinfo : EIATTR_SPARSE_MMA_MASK
	.align		4
.L_27:
        /*0048*/ 	.byte	0x03, 0x50
        /*004a*/ 	.short	0x0000


	//----- nvinfo : EIATTR_MAXREG_COUNT
	.align		4
        /*004c*/ 	.byte	0x03, 0x1b
        /*004e*/ 	.short	0x00ff


	//----- nvinfo : EIATTR_MERCURY_ISA_VERSION
	.align		4
        /*0050*/ 	.byte	0x03, 0x5f
        /*0052*/ 	.short	0x0101


	//----- nvinfo : EIATTR_VRC_CTA_INIT_COUNT
	.align		4
        /*0054*/ 	.byte	0x02, 0x4a
	.zero		1
	.zero		1


	//----- nvinfo : EIATTR_EXIT_INSTR_OFFSETS
	.align		4
        /*0058*/ 	.byte	0x04, 0x1c
        /*005a*/ 	.short	(.L_29 - .L_28)


	//   ....[0]....
.L_28:
        /*005c*/ 	.word	0x000000c0


	//   ....[1]....
        /*0060*/ 	.word	0x000004e0


	//----- nvinfo : EIATTR_CBANK_PARAM_SIZE
	.align		4
.L_29:
        /*0064*/ 	.byte	0x03, 0x19
        /*0066*/ 	.short	0x0018


	//----- nvinfo : EIATTR_PARAM_CBANK
	.align		4
        /*0068*/ 	.byte	0x04, 0x0a
        /*006a*/ 	.short	(.L_31 - .L_30)
	.align		4
.L_30:
        /*006c*/ 	.word	index@(.nv.constant0._Z9sobel_magPKhPhii)
        /*0070*/ 	.short	0x0380
        /*0072*/ 	.short	0x0018


	//----- nvinfo : EIATTR_SW_WAR
	.align		4
.L_31:
        /*0074*/ 	.byte	0x04, 0x36
        /*0076*/ 	.short	(.L_33 - .L_32)
.L_32:
        /*0078*/ 	.word	0x00000008
.L_33:


//--------------------- .nv.info._Z9gauss1d_vPKfPhiiS0_i --------------------------
	.section	.nv.info._Z9gauss1d_vPKfPhiiS0_i,"",@"SHT_CUDA_INFO"
	.sectionflags	@""
	.align	4


	//----- nvinfo : EIATTR_CUDA_API_VERSION
	.align		4
        /*0000*/ 	.byte	0x04, 0x37
        /*0002*/ 	.short	(.L_35 - .L_34)
.L_34:
        /*0004*/ 	.word	0x00000082


	//----- nvinfo : EIATTR_KPARAM_INFO
	.align		4
.L_35:
        /*0008*/ 	.byte	0x04, 0x17
        /*000a*/ 	.short	(.L_37 - .L_36)
.L_36:
        /*000c*/ 	.word	0x00000000
        /*0010*/ 	.short	0x0005
        /*0012*/ 	.short	0x0020
        /*0014*/ 	.byte	0x00, 0xf0, 0x11, 0x00


	//----- nvinfo : EIATTR_KPARAM_INFO
	.align		4
.L_37:
        /*0018*/ 	.byte	0x04, 0x17
        /*001a*/ 	.short	(.L_39 - .L_38)
.L_38:
        /*001c*/ 	.word	0x00000000
        /*0020*/ 	.short	0x0004
        /*0022*/ 	.short	0x0018
        /*0024*/ 	.byte	0x00, 0xf5, 0x21, 0x00


	//----- nvinfo : EIATTR_KPARAM_INFO
	.align		4
.L_39:
        /*0028*/ 	.byte	0x04, 0x17
        /*002a*/ 	.short	(.L_41 - .L_40)
.L_40:
        /*002c*/ 	.word	0x00000000
        /*0030*/ 	.short	0x0003
        /*0032*/ 	.short	0x0014
        /*0034*/ 	.byte	0x00, 0xf0, 0x11, 0x00


	//----- nvinfo : EIATTR_KPARAM_INFO
	.align		4
.L_41:
        /*0038*/ 	.byte	0x04, 0x17
        /*003a*/ 	.short	(.L_43 - .L_42)
.L_42:
        /*003c*/ 	.word	0x00000000
        /*0040*/ 	.short	0x0002
        /*0042*/ 	.short	0x0010
        /*0044*/ 	.byte	0x00, 0xf0, 0x11, 0x00


	//----- nvinfo : EIATTR_KPARAM_INFO
	.align		4
.L_43:
        /*0048*/ 	.byte	0x04, 0x17
        /*004a*/ 	.short	(.L_45 - .L_44)
.L_44:
        /*004c*/ 	.word	0x00000000
        /*0050*/ 	.short	0x0001
        /*0052*/ 	.short	0x0008
        /*0054*/ 	.byte	0x00, 0xf5, 0x21, 0x00


	//----- nvinfo : EIATTR_KPARAM_INFO
	.align		4
.L_45:
        /*0058*/ 	.byte	0x04, 0x17
        /*005a*/ 	.short	(.L_47 - .L_46)
.L_46:
        /*005c*/ 	.word	0x00000000
        /*0060*/ 	.short	0x0000
        /*0062*/ 	.short	0x0000
        /*0064*/ 	.byte	0x00, 0xf5, 0x21, 0x00


	//----- nvinfo : EIATTR_SPARSE_MMA_MASK
	.align		4
.L_47:
        /*0068*/ 	.byte	0x03, 0x50
        /*006a*/ 	.short	0x0000


	//----- nvinfo : EIATTR_MAXREG_COUNT
	.align		4
        /*006c*/ 	.byte	0x03, 0x1b
        /*006e*/ 	.short	0x00ff


	//----- nvinfo : EIATTR_MERCURY_ISA_VERSION
	.align		4
        /*0070*/ 	.byte	0x03, 0x5f
        /*0072*/ 	.short	0x0101


	//----- nvinfo : EIATTR_VRC_CTA_INIT_COUNT
	.align		4
        /*0074*/ 	.byte	0x02, 0x4a
	.zero		1
	.zero		1


	//----- nvinfo : EIATTR_EXIT_INSTR_OFFSETS
	.align		4
        /*0078*/ 	.byte	0x04, 0x1c
        /*007a*/ 	.short	(.L_49 - .L_48)


	//   ....[0]....
.L_48:
        /*007c*/ 	.word	0x000000c0


	//   ....[1]....
        /*0080*/ 	.word	0x00000dd0


	//----- nvinfo : EIATTR_CBANK_PARAM_SIZE
	.align		4
.L_49:
        /*0084*/ 	.byte	0x03, 0x19
        /*0086*/ 	.short	0x0024


	//----- nvinfo : EIATTR_PARAM_CBANK
	.align		4
        /*0088*/ 	.byte	0x04, 0x0a
        /*008a*/ 	.short	(.L_51 - .L_50)
	.align		4
.L_50:
        /*008c*/ 	.word	index@(.nv.constant0._Z9gauss1d_vPKfPhiiS0_i)
        /*0090*/ 	.short	0x0380
        /*0092*/ 	.short	0x0024


	//----- nvinfo : EIATTR_SW_WAR
	.align		4
.L_51:
        /*0094*/ 	.byte	0x04, 0x36
        /*0096*/ 	.short	(.L_53 - .L_52)
.L_52:
        /*0098*/ 	.word	0x00000008
.L_53:


//--------------------- .nv.info._Z9gauss1d_hPKhPfiiPKfi --------------------------
	.section	.nv.info._Z9gauss1d_hPKhPfiiPKfi,"",@"SHT_CUDA_INFO"
	.sectionflags	@""
	.align	4


	//----- nvinfo : EIATTR_CUDA_API_VERSION
	.align		4
        /*0000*/ 	.byte	0x04, 0x37
        /*0002*/ 	.short	(.L_55 - .L_54)
.L_54:
        /*0004*/ 	.word	0x00000082


	//----- nvinfo : EIATTR_KPARAM_INFO
	.align		4
.L_55:
        /*0008*/ 	.byte	0x04, 0x17
        /*000a*/ 	.short	(.L_57 - .L_56)
.L_56:
        /*000c*/ 	.word	0x00000000
        /*0010*/ 	.short	0x0005
        /*0012*/ 	.short	0x0020
        /*0014*/ 	.byte	0x00, 0xf0, 0x11, 0x00


	//----- nvinfo : EIATTR_KPARAM_INFO
	.align		4
.L_57:
        /*0018*/ 	.byte	0x04, 0x17
        /*001a*/ 	.short	(.L_59 - .L_58)
.L_58:
        /*001c*/ 	.word	0x00000000
        /*0020*/ 	.short	0x0004
        /*0022*/ 	.short	0x0018
        /*0024*/ 	.byte	0x00, 0xf5, 0x21, 0x00


	//----- nvinfo : EIATTR_KPARAM_INFO
	.align		4
.L_59:
        /*0028*/ 	.byte	0x04, 0x17
        /*002a*/ 	.short	(.L_61 - .L_60)
.L_60:
        /*002c*/ 	.word	0x00000000
        /*0030*/ 	.short	0x0003
        /*0032*/ 	.short	0x0014
        /*0034*/ 	.byte	0x00, 0xf0, 0x11, 0x00


	//----- nvinfo : EIATTR_KPARAM_INFO
	.align		4
.L_61:
        /*0038*/ 	.byte	0x04, 0x17
        /*003a*/ 	.short	(.L_63 - .L_62)
.L_62:
        /*003c*/ 	.word	0x00000000
        /*0040*/ 	.short	0x0002
        /*0042*/ 	.short	0x0010
        /*0044*/ 	.byte	0x00, 0xf0, 0x11, 0x00


	//----- nvinfo : EIATTR_KPARAM_INFO
	.align		4
.L_63:
        /*0048*/ 	.byte	0x04, 0x17
        /*004a*/ 	.short	(.L_65 - .L_64)
.L_64:
        /*004c*/ 	.word	0x00000000
        /*0050*/ 	.short	0x0001
        /*0052*/ 	.short	0x0008
        /*0054*/ 	.byte	0x00, 0xf5, 0x21, 0x00


	//----- nvinfo : EIATTR_KPARAM_INFO
	.align		4
.L_65:
        /*0058*/ 	.byte	0x04, 0x17
        /*005a*/ 	.short	(.L_67 - .L_66)
.L_66:
        /*005c*/ 	.word	0x00000000
        /*0060*/ 	.short	0x0000
        /*0062*/ 	.short	0x0000
        /*0064*/ 	.byte	0x00, 0xf5, 0x21, 0x00


	//----- nvinfo : EIATTR_SPARSE_MMA_MASK
	.align		4
.L_67:
        /*0068*/ 	.byte	0x03, 0x50
        /*006a*/ 	.short	0x0000


	//----- nvinfo : EIATTR_MAXREG_COUNT
	.align		4
        /*006c*/ 	.byte	0x03, 0x1b
        /*006e*/ 	.short	0x00ff


	//----- nvinfo : EIATTR_MERCURY_ISA_VERSION
	.align		4
        /*0070*/ 	.byte	0x03, 0x5f
        /*0072*/ 	.short	0x0101


	//----- nvinfo : EIATTR_VRC_CTA_INIT_COUNT
	.align		4
        /*0074*/ 	.byte	0x02, 0x4a
	.zero		1
	.zero		1


	//----- nvinfo : EIATTR_EXIT_INSTR_OFFSETS
	.align		4
        /*0078*/ 	.byte	0x04, 0x1c
        /*007a*/ 	.short	(.L_69 - .L_68)


	//   ....[0]....
.L_68:
        /*007c*/ 	.word	0x000000c0


	//   ....[1]....
        /*0080*/ 	.word	0x00000f60


	//----- nvinfo : EIATTR_CBANK_PARAM_SIZE
	.align		4
.L_69:
        /*0084*/ 	.byte	0x03, 0x19
        /*0086*/ 	.short	0x0024


	//----- nvinfo : EIATTR_PARAM_CBANK
	.align		4
        /*0088*/ 	.byte	0x04, 0x0a
        /*008a*/ 	.short	(.L_71 - .L_70)
	.align		4
.L_70:
        /*008c*/ 	.word	index@(.nv.constant0._Z9gauss1d_hPKhPfiiPKfi)
        /*0090*/ 	.short	0x0380
        /*0092*/ 	.short	0x0024


	//----- nvinfo : EIATTR_SW_WAR
	.align		4
.L_71:
        /*0094*/ 	.byte	0x04, 0x36
        /*0096*/ 	.short	(.L_73 - .L_72)
.L_72:
        /*0098*/ 	.word	0x00000008
.L_73:


//--------------------- .nv.callgraph             --------------------------
	.section	.nv.callgraph,"",@"SHT_CUDA_CALLGRAPH"
	.align	4
	.sectionentsize	8
	.align		4
        /*0000*/ 	.word	0x00000000
	.align		4
        /*0004*/ 	.word	0xffffffff
	.align		4
        /*0008*/ 	.word	0x00000000
	.align		4
        /*000c*/ 	.word	0xfffffffe
	.align		4
        /*0010*/ 	.word	0x00000000
	.align		4
        /*0014*/ 	.word	0xfffffffd
	.align		4
        /*0018*/ 	.word	0x00000000
	.align		4
        /*001c*/ 	.word	0xfffffffc


//--------------------- .text._Z9sobel_magPKhPhii --------------------------
	.section	.text._Z9sobel_magPKhPhii,"ax",@progbits
	.align	128
        .global         _Z9sobel_magPKhPhii
        .type           _Z9sobel_magPKhPhii,@function
        .size           _Z9sobel_magPKhPhii,(.L_x_13 - _Z9sobel_magPKhPhii)
        .other          _Z9sobel_magPKhPhii,@"STO_CUDA_ENTRY STV_DEFAULT"
_Z9sobel_magPKhPhii:
.text._Z9sobel_magPKhPhii:
[----:B------:R-:W-:Y:S01]  /*0000*/  LDC R1, c[0x0][0x37c] ;  /* 0x0000df00ff017b82 */ /* 0x000fe20000000800 */
[----:B------:R-:W0:Y:S07]  /*0010*/  S2R R7, SR_TID.Y ;  /* 0x0000000000077919 */ /* 0x000e2e0000002200 */
[----:B------:R-:W1:Y:S01]  /*0020*/  LDC R3, c[0x0][0x360] ;  /* 0x0000d800ff037b82 */ /* 0x000e620000000800 */
[----:B------:R-:W1:Y:S07]  /*0030*/  S2R R2, SR_TID.X ;  /* 0x0000000000027919 */ /* 0x000e6e0000002100 */
[----:B------:R-:W0:Y:S08]  /*0040*/  S2UR UR5, SR_CTAID.Y ;  /* 0x00000000000579c3 */ /* 0x000e300000002600 */
[----:B------:R-:W0:Y:S08]  /*0050*/  LDC R0, c[0x0][0x364] ;  /* 0x0000d900ff007b82 */ /* 0x000e300000000800 */
[----:B------:R-:W1:Y:S08]  /*0060*/  S2UR UR4, SR_CTAID.X ;  /* 0x00000000000479c3 */ /* 0x000e700000002500 */
[----:B------:R-:W2:Y:S01]  /*0070*/  LDC.64 R4, c[0x0][0x390] ;  /* 0x0000e400ff047b82 */ /* 0x000ea20000000a00 */
[----:B0-----:R-:W-:-:S02]  /*0080*/  IMAD R0, R0, UR5, R7 ;  /* 0x0000000500007c24 */ /* 0x001fc4000f8e0207 */
[----:B-1----:R-:W-:-:S03]  /*0090*/  IMAD R3, R3, UR4, R2 ;  /* 0x0000000403037c24 */ /* 0x002fc6000f8e0202 */
[----:B--2---:R-:W-:-:S04]  /*00a0*/  ISETP.GE.AND P0, PT, R0, R5, PT ;  /* 0x000000050000720c */ /* 0x004fc80003f06270 */
[----:B------:R-:W-:-:S13]  /*00b0*/  ISETP.GE.OR P0, PT, R3, R4, P0 ;  /* 0x000000040300720c */ /* 0x000fda0000706670 */
[----:B------:R-:W-:Y:S05]  /*00c0*/  @P0 EXIT ;  /* 0x000000000000094d */ /* 0x000fea0003800000 */
[C---:B------:R-:W-:Y:S01]  /*00d0*/  VIADD R8, R0.reuse, 0x1 ;  /* 0x0000000100087836 */ /* 0x040fe20000000000 */
[----:B------:R-:W0:Y:S01]  /*00e0*/  LDCU.128 UR8, c[0x0][0x380] ;  /* 0x00007000ff0877ac */ /* 0x000e220008000c00 */
[----:B------:R-:W-:Y:S01]  /*00f0*/  VIADD R9, R3, 0x1 ;  /* 0x0000000103097836 */ /* 0x000fe20000000000 */
[C---:B------:R-:W-:Y:S01]  /*0100*/  VIMNMX.U32 R2, PT, PT, R0.reuse, 0x1, !PT ;  /* 0x0000000100027848 */ /* 0x040fe20007fe0000 */
[-C--:B------:R-:W-:Y:S01]  /*0110*/  IMAD R0, R0, R4.reuse, RZ ;  /* 0x0000000400007224 */ /* 0x080fe200078e02ff */
[----:B------:R-:W-:Y:S01]  /*0120*/  ISETP.GE.U32.AND P0, PT, R8, R5, PT ;  /* 0x000000050800720c */ /* 0x000fe20003f06070 */
[----:B------:R-:W1:Y:S01]  /*0130*/  LDCU.64 UR4, c[0x0][0x358] ;  /* 0x00006b00ff0477ac */ /* 0x000e620008000a00 */
[-C--:B------:R-:W-:Y:S01]  /*0140*/  ISETP.GE.AND P1, PT, R9, R4.reuse, PT ;  /* 0x000000040900720c */ /* 0x080fe20003f26270 */
[----:B------:R-:W-:Y:S01]  /*0150*/  VIADD R7, R2, 0xffffffff ;  /* 0xffffffff02077836 */ /* 0x000fe20000000000 */
[----:B------:R-:W-:Y:S02]  /*0160*/  VIMNMX R11, PT, PT, R3, 0x1, !PT ;  /* 0x00000001030b7848 */ /* 0x000fe40007fe0100 */
[----:B------:R-:W-:Y:S01]  /*0170*/  SHF.R.S32.HI R2, RZ, 0x1f, R0 ;  /* 0x0000001fff027819 */ /* 0x000fe20000011400 */
[----:B------:R-:W-:-:S06]  /*0180*/  IMAD R10, R7, R4, RZ ;  /* 0x00000004070a7224 */ /* 0x000fcc00078e02ff */
[----:B------:R-:W-:Y:S01]  /*0190*/  @P0 VIADD R8, R5, 0xffffffff ;  /* 0xffffffff05080836 */ /* 0x000fe20000000000 */
[----:B------:R-:W-:Y:S01]  /*01a0*/  VIMNMX R5, PT, PT, RZ, R3, !PT ;  /* 0x00000003ff057248 */ /* 0x000fe20007fe0100 */
[----:B------:R-:W-:Y:S01]  /*01b0*/  @P1 VIADD R9, R4, 0xffffffff ;  /* 0xffffffff04091836 */ /* 0x000fe20000000000 */
[----:B------:R-:W-:Y:S01]  /*01c0*/  ISETP.GE.AND P0, PT, R3, -0x1, PT ;  /* 0xffffffff0300780c */ /* 0x000fe20003f06270 */
[----:B------:R-:W-:Y:S01]  /*01d0*/  IMAD R18, R8, R4, RZ ;  /* 0x0000000408127224 */ /* 0x000fe200078e02ff */
[----:B0-----:R-:W-:Y:S01]  /*01e0*/  IADD3 R14, P2, P3, R0, UR8, R11 ;  /* 0x00000008000e7c10 */ /* 0x001fe2000fb5e00b */
[----:B------:R-:W-:Y:S01]  /*01f0*/  IMAD.IADD R12, R10, 0x1, R5 ;  /* 0x000000010a0c7824 */ /* 0x000fe200078e0205 */
[----:B------:R-:W-:Y:S02]  /*0200*/  SEL R13, R9, RZ, P0 ;  /* 0x000000ff090d7207 */ /* 0x000fe40000000000 */
[----:B------:R-:W-:Y:S02]  /*0210*/  IADD3.X R15, PT, PT, R2, UR9, RZ, P2, P3 ;  /* 0x00000009020f7c10 */ /* 0x000fe400097e64ff */
[----:B------:R-:W-:Y:S01]  /*0220*/  IADD3 R8, P0, PT, R12, UR8, RZ ;  /* 0x000000080c087c10 */ /* 0x000fe2000ff1e0ff */
[----:B------:R-:W-:Y:S01]  /*0230*/  IMAD.IADD R16, R10, 0x1, R13 ;  /* 0x000000010a107824 */ /* 0x000fe200078e020d */
[----:B------:R-:W-:-:S02]  /*0240*/  SHF.R.S32.HI R2, RZ, 0x1f, R10 ;  /* 0x0000001fff027819 */ /* 0x000fc4000001140a */
[--C-:B------:R-:W-:Y:S01]  /*0250*/  IADD3 R6, P1, P2, R10, UR8, R11.reuse ;  /* 0x000000080a067c10 */ /* 0x100fe2000fa3e00b */
[C---:B------:R-:W-:Y:S01]  /*0260*/  IMAD.IADD R17, R13.reuse, 0x1, R0 ;  /* 0x000000010d117824 */ /* 0x040fe200078e0200 */
[----:B------:R-:W-:Y:S02]  /*0270*/  LEA.HI.X.SX32 R9, R12, UR9, 0x1, P0 ;  /* 0x000000090c097c11 */ /* 0x000fe400080f0eff */
[----:B------:R-:W-:Y:S02]  /*0280*/  IADD3 R10, P0, PT, R16, UR8, RZ ;  /* 0x00000008100a7c10 */ /* 0x000fe4000ff1e0ff */
[----:B------:R-:W-:Y:S01]  /*0290*/  IADD3.X R7, PT, PT, R2, UR9, RZ, P1, P2 ;  /* 0x0000000902077c10 */ /* 0x000fe20008fe44ff */
[----:B------:R-:W-:Y:S01]  /*02a0*/  IMAD.IADD R19, R13, 0x1, R18 ;  /* 0x000000010d137824 */ /* 0x000fe200078e0212 */
[----:B------:R-:W-:Y:S01]  /*02b0*/  IADD3 R4, P2, P3, R18, UR8, R11 ;  /* 0x0000000812047c10 */ /* 0x000fe2000fb5e00b */
[----:B-1----:R0:W2:Y:S01]  /*02c0*/  LDG.E.U8.CONSTANT R2, desc[UR4][R14.64+-0x1] ;  /* 0xffffff040e027981 */ /* 0x0020a2000c1e9100 */
[----:B------:R-:W-:-:S02]  /*02d0*/  LEA.HI.X.SX32 R11, R16, UR9, 0x1, P0 ;  /* 0x00000009100b7c11 */ /* 0x000fc400080f0eff */
[C---:B------:R-:W-:Y:S01]  /*02e0*/  IADD3 R12, P1, PT, R17.reuse, UR8, RZ ;  /* 0x00000008110c7c10 */ /* 0x040fe2000ff3e0ff */
[----:B------:R-:W3:Y:S03]  /*02f0*/  LDG.E.U8.CONSTANT R7, desc[UR4][R6.64+-0x1] ;  /* 0xffffff0406077981 */ /* 0x000ee6000c1e9100 */
[----:B------:R-:W-:Y:S01]  /*0300*/  LEA.HI.X.SX32 R13, R17, UR9, 0x1, P1 ;  /* 0x00000009110d7c11 */ /* 0x000fe200088f0eff */
[----:B------:R-:W3:Y:S01]  /*0310*/  LDG.E.U8.CONSTANT R10, desc[UR4][R10.64] ;  /* 0x000000040a0a7981 */ /* 0x000ee2000c1e9100 */
[----:B0-----:R-:W-:Y:S01]  /*0320*/  IMAD.IADD R15, R18, 0x1, R5 ;  /* 0x00000001120f7824 */ /* 0x001fe200078e0205 */
[----:B------:R-:W-:Y:S02]  /*0330*/  SHF.R.S32.HI R18, RZ, 0x1f, R18 ;  /* 0x0000001fff127819 */ /* 0x000fe40000011412 */
[----:B------:R3:W4:Y:S02]  /*0340*/  LDG.E.U8.CONSTANT R8, desc[UR4][R8.64] ;  /* 0x0000000408087981 */ /* 0x000724000c1e9100 */
[----:B------:R-:W-:-:S02]  /*0350*/  IADD3.X R5, PT, PT, R18, UR9, RZ, P2, P3 ;  /* 0x0000000912057c10 */ /* 0x000fc400097e64ff */
[----:B------:R-:W5:Y:S01]  /*0360*/  LDG.E.U8.CONSTANT R13, desc[UR4][R12.64] ;  /* 0x000000040c0d7981 */ /* 0x000f62000c1e9100 */
[----:B------:R-:W-:Y:S02]  /*0370*/  IADD3 R16, P1, PT, R15, UR8, RZ ;  /* 0x000000080f107c10 */ /* 0x000fe4000ff3e0ff */
[----:B------:R-:W-:Y:S01]  /*0380*/  IADD3 R14, P0, PT, R19, UR8, RZ ;  /* 0x00000008130e7c10 */ /* 0x000fe2000ff1e0ff */
[----:B------:R-:W5:Y:S01]  /*0390*/  LDG.E.U8.CONSTANT R4, desc[UR4][R4.64+-0x1] ;  /* 0xffffff0404047981 */ /* 0x000f62000c1e9100 */
[----:B------:R-:W-:Y:S02]  /*03a0*/  LEA.HI.X.SX32 R17, R15, UR9, 0x1, P1 ;  /* 0x000000090f117c11 */ /* 0x000fe400088f0eff */
[----:B------:R-:W-:-:S03]  /*03b0*/  LEA.HI.X.SX32 R15, R19, UR9, 0x1, P0 ;  /* 0x00000009130f7c11 */ /* 0x000fc600080f0eff */
[----:B------:R-:W5:Y:S04]  /*03c0*/  LDG.E.U8.CONSTANT R16, desc[UR4][R16.64] ;  /* 0x0000000410107981 */ /* 0x000f68000c1e9100 */
[----:B------:R-:W5:Y:S01]  /*03d0*/  LDG.E.U8.CONSTANT R14, desc[UR4][R14.64] ;  /* 0x000000040e0e7981 */ /* 0x000f62000c1e9100 */
[----:B------:R-:W-:Y:S02]  /*03e0*/  IMAD.IADD R0, R3, 0x1, R0 ;  /* 0x0000000103007824 */ /* 0x000fe400078e0200 */
[----:B---3--:R-:W-:Y:S02]  /*03f0*/  IMAD.IADD R9, R7, 0x1, R10 ;  /* 0x0000000107097824 */ /* 0x008fe400078e020a */
[----:B--2---:R-:W-:Y:S02]  /*0400*/  IMAD R7, R2, 0x2, R7 ;  /* 0x0000000202077824 */ /* 0x004fe400078e0207 */
[----:B----4-:R-:W-:-:S02]  /*0410*/  IMAD R9, R8, 0x2, R9 ;  /* 0x0000000208097824 */ /* 0x010fc400078e0209 */
[----:B-----5:R-:W-:Y:S02]  /*0420*/  IMAD R10, R13, 0x2, R10 ;  /* 0x000000020d0a7824 */ /* 0x020fe400078e020a */
[----:B------:R-:W-:-:S03]  /*0430*/  IMAD.IADD R9, R4, 0x1, -R9 ;  /* 0x0000000104097824 */ /* 0x000fc600078e0a09 */
[----:B------:R-:W-:Y:S01]  /*0440*/  IADD3 R7, PT, PT, R10, -R7, -R4 ;  /* 0x800000070a077210 */ /* 0x000fe20007ffe804 */
[----:B------:R-:W-:-:S04]  /*0450*/  IMAD R9, R16, 0x2, R9 ;  /* 0x0000000210097824 */ /* 0x000fc800078e0209 */
[C---:B------:R-:W-:Y:S02]  /*0460*/  IMAD.IADD R7, R14.reuse, 0x1, R7 ;  /* 0x000000010e077824 */ /* 0x040fe400078e0207 */
[----:B------:R-:W-:Y:S01]  /*0470*/  IMAD.IADD R9, R14, 0x1, R9 ;  /* 0x000000010e097824 */ /* 0x000fe200078e0209 */
[C---:B------:R-:W-:Y:S02]  /*0480*/  IADD3 R2, P0, PT, R0.reuse, UR10, RZ ;  /* 0x0000000a00027c10 */ /* 0x040fe4000ff1e0ff */
[----:B------:R-:W-:Y:S02]  /*0490*/  IABS R4, R7 ;  /* 0x0000000700047213 */ /* 0x000fe40000000000 */
[----:B------:R-:W-:Y:S02]  /*04a0*/  IABS R5, R9 ;  /* 0x0000000900057213 */ /* 0x000fe40000000000 */
[----:B------:R-:W-:Y:S02]  /*04b0*/  LEA.HI.X.SX32 R3, R0, UR11, 0x1, P0 ;  /* 0x0000000b00037c11 */ /* 0x000fe400080f0eff */
[----:B------:R-:W-:-:S05]  /*04c0*/  VIADDMNMX.U32 R5, R5, R4, 0xff, PT ;  /* 0x000000ff05057446 */ /* 0x000fca0003800004 */
[----:B------:R-:W-:Y:S01]  /*04d0*/  STG.E.U8 desc[UR4][R2.64], R5 ;  /* 0x0000000502007986 */ /* 0x000fe2000c101104 */
[----:B------:R-:W-:Y:S05]  /*04e0*/  EXIT ;  /* 0x000000000000794d */ /* 0x000fea0003800000 */
.L_x_0:
[----:B------:R-:W-:-:S00]  /*04f0*/  BRA `(.L_x_0) ;  /* 0xfffffffc00fc7947 */ /* 0x000fc0000383ffff */
[----:B------:R-:W-:-:S00]  /*0500*/  NOP ;  /* 0x0000000000007918 */ /* 0x000fc00000000000 */
[----:B------:R-:W-:-:S00]  /*0510*/  NOP ;  /* 0x0000000000007918 */ /* 0x000fc00000000000 */
[----:B------:R-:W-:-:S00]  /*0520*/  NOP ;  /* 0x0000000000007918 */ /* 0x000fc00000000000 */
[----:B------:R-:W-:-:S00]  /*0530*/  NOP ;  /* 0x0000000000007918 */ /* 0x000fc00000000000 */
[----:B------:R-:W-:-:S00]  /*0540*/  NOP ;  /* 0x0000000000007918 */ /* 0x000fc00000000000 */
[----:B------:R-:W-:-:S00]  /*0550*/  NOP ;  /* 0x0000000000007918 */ /* 0x000fc00000000000 */
[----:B------:R-:W-:-:S00]  /*0560*/  NOP ;  /* 0x0000000000007918 */ /* 0x000fc00000000000 */
[----:B------:R-:W-:-:S00]  /*0570*/  NOP ;  /* 0x0000000000007918 */ /* 0x000fc00000000000 */
.L_x_13:


//--------------------- .text._Z9gauss1d_vPKfPhiiS0_i --------------------------
	.section	.text._Z9gauss1d_vPKfPhiiS0_i,"ax",@progbits
	.align	128
        .global         _Z9gauss1d_vPKfPhiiS0_i
        .type           _Z9gauss1d_vPKfPhiiS0_i,@function
        .size           _Z9gauss1d_vPKfPhiiS0_i,(.L_x_14 - _Z9gauss1d_vPKfPhiiS0_i)
        .other          _Z9gauss1d_vPKfPhiiS0_i,@"STO_CUDA_ENTRY STV_DEFAULT"
_Z9gauss1d_vPKfPhiiS0_i:
.text._Z9gauss1d_vPKfPhiiS0_i:
[----:B------:R-:W-:Y:S01]  /*0000*/  LDC R1, c[0x0][0x37c] ;  /* 0x0000df00ff017b82 */ /* 0x000fe20000000800 */
[----:B------:R-:W0:Y:S07]  /*0010*/  S2R R3, SR_TID.Y ;  /* 0x0000000000037919 */ /* 0x000e2e0000002200 */
[----:B------:R-:W1:Y:S01]  /*0020*/  LDC R17, c[0x0][0x360] ;  /* 0x0000d800ff117b82 */ /* 0x000e620000000800 */
[----:B------:R-:W2:Y:S01]  /*0030*/  LDCU.64 UR10, c[0x0][0x390] ;  /* 0x00007200ff0a77ac */ /* 0x000ea20008000a00 */
[----:B------:R-:W1:Y:S06]  /*0040*/  S2R R2, SR_TID.X ;  /* 0x0000000000027919 */ /* 0x000e6c0000002100 */
[----:B------:R-:W0:Y:S08]  /*0050*/  S2UR UR5, SR_CTAID.Y ;  /* 0x00000000000579c3 */ /* 0x000e300000002600 */
[----:B------:R-:W0:Y:S08]  /*0060*/  LDC R0, c[0x0][0x364] ;  /* 0x0000d900ff007b82 */ /* 0x000e300000000800 */
[----:B------:R-:W1:Y:S01]  /*0070*/  S2UR UR4, SR_CTAID.X ;  /* 0x00000000000479c3 */ /* 0x000e620000002500 */
[----:B0-----:R-:W-:-:S05]  /*0080*/  IMAD R0, R0, UR5, R3 ;  /* 0x0000000500007c24 */ /* 0x001fca000f8e0203 */
[----:B--2---:R-:W-:Y:S01]  /*0090*/  ISETP.GE.AND P0, PT, R0, UR11, PT ;  /* 0x0000000b00007c0c */ /* 0x004fe2000bf06270 */
[----:B-1----:R-:W-:-:S05]  /*00a0*/  IMAD R17, R17, UR4, R2 ;  /* 0x0000000411117c24 */ /* 0x002fca000f8e0202 */
[----:B------:R-:W-:-:S13]  /*00b0*/  ISETP.GE.OR P0, PT, R17, UR10, P0 ;  /* 0x0000000a11007c0c */ /* 0x000fda0008706670 */
[----:B------:R-:W-:Y:S05]  /*00c0*/  @P0 EXIT ;  /* 0x000000000000094d */ /* 0x000fea0003800000 */
[----:B------:R-:W0:Y:S01]  /*00d0*/  LDCU UR12, c[0x0][0x3a0] ;  /* 0x00007400ff0c77ac */ /* 0x000e220008000800 */
[----:B------:R-:W-:Y:S01]  /*00e0*/  IMAD.MOV.U32 R6, RZ, RZ, 0x3f000000 ;  /* 0x3f000000ff067424 */ /* 0x000fe200078e00ff */
[----:B------:R-:W1:Y:S01]  /*00f0*/  LDCU.64 UR8, c[0x0][0x358] ;  /* 0x00006b00ff0877ac */ /* 0x000e620008000a00 */
[----:B0-----:R-:W-:-:S09]  /*0100*/  UISETP.GE.AND UP0, UPT, UR12, URZ, UPT ;  /* 0x000000ff0c00728c */ /* 0x001fd2000bf06270 */
[----:B-1----:R-:W-:Y:S05]  /*0110*/  BRA.U !UP0, `(.L_x_1) ;  /* 0x0000000d080c7547 */ /* 0x002fea000b800000 */
[----:B------:R-:W-:Y:S01]  /*0120*/  UISETP.GE.U32.AND UP0, UPT, UR12, 0x4, UPT ;  /* 0x000000040c00788c */ /* 0x000fe2000bf06070 */
[----:B------:R-:W-:Y:S01]  /*0130*/  IMAD.MOV.U32 R21, RZ, RZ, RZ ;  /* 0x000000ffff157224 */ /* 0x000fe200078e00ff */
[----:B------:R-:W-:Y:S02]  /*0140*/  UIADD3 UR5, UPT, UPT, -UR12, URZ, URZ ;  /* 0x000000ff0c057290 */ /* 0x000fe4000fffe1ff */
[----:B------:R-:W-:Y:S02]  /*0150*/  UIADD3 UR6, UPT, UPT, UR11, -0x1, URZ ;  /* 0xffffffff0b067890 */ /* 0x000fe4000fffe0ff */
[----:B------:R-:W-:Y:S02]  /*0160*/  USHF.L.U32 UR4, UR12, 0x1, URZ ;  /* 0x000000010c047899 */ /* 0x000fe400080006ff */
[----:B------:R-:W-:Y:S01]  /*0170*/  IMAD.U32 R7, RZ, RZ, UR5 ;  /* 0x00000005ff077e24 */ /* 0x000fe2000f8e00ff */
[----:B------:R-:W-:Y:S09]  /*0180*/  BRA.U !UP0, `(.L_x_2) ;  /* 0x0000000508847547 */ /* 0x000ff2000b800000 */
[----:B------:R-:W0:Y:S01]  /*0190*/  LDC.64 R2, c[0x0][0x398] ;  /* 0x0000e600ff027b82 */ /* 0x000e220000000a00 */
[----:B------:R-:W-:Y:S02]  /*01a0*/  UIADD3 UR7, UPT, UPT, -UR12, 0x3, URZ ;  /* 0x000000030c077890 */ /* 0x000fe4000fffe1ff */
[----:B------:R-:W-:Y:S01]  /*01b0*/  IADD3 R26, PT, PT, R0, -UR12, RZ ;  /* 0x8000000c001a7c10 */ /* 0x000fe2000fffe0ff */
[----:B------:R-:W-:Y:S01]  /*01c0*/  ULOP3.LUT UR5, UR4, 0xfffffff8, URZ, 0xc0, !UPT ;  /* 0xfffffff804057892 */ /* 0x000fe2000f8ec0ff */
[----:B------:R-:W-:Y:S02]  /*01d0*/  IMAD.MOV.U32 R21, RZ, RZ, RZ ;  /* 0x000000ffff157224 */ /* 0x000fe400078e00ff */
[----:B------:R-:W-:Y:S01]  /*01e0*/  IMAD.MOV.U32 R25, RZ, RZ, 0x3 ;  /* 0x00000003ff197424 */ /* 0x000fe200078e00ff */
[----:B------:R-:W-:Y:S01]  /*01f0*/  MOV R16, UR7 ;  /* 0x0000000700107c02 */ /* 0x000fe20008000f00 */
[----:B------:R-:W1:Y:S01]  /*0200*/  LDC.64 R4, c[0x0][0x380] ;  /* 0x0000e000ff047b82 */ /* 0x000e620000000a00 */
[----:B------:R-:W-:-:S12]  /*0210*/  UIADD3 UR5, UPT, UPT, -UR5, URZ, URZ ;  /* 0x000000ff05057290 */ /* 0x000fd8000fffe1ff */
.L_x_3:
[C---:B------:R-:W-:Y:S01]  /*0220*/  ISETP.GE.AND P1, PT, R26.reuse, UR11, PT ;  /* 0x0000000b1a007c0c */ /* 0x040fe2000bf26270 */
[----:B------:R-:W-:Y:S01]  /*0230*/  VIADD R7, R25, 0xfffffffd ;  /* 0xfffffffd19077836 */ /* 0x000fe20000000000 */
[C---:B------:R-:W-:Y:S02]  /*0240*/  ISETP.GE.AND P0, PT, R26.reuse, RZ, PT ;  /* 0x000000ff1a00720c */ /* 0x040fe40003f06270 */
[----:B------:R-:W-:-:S04]  /*0250*/  SEL R6, R26, UR6, !P1 ;  /* 0x000000061a067c07 */ /* 0x000fc8000c800000 */
[----:B------:R-:W-:-:S05]  /*0260*/  SEL R6, R6, RZ, P0 ;  /* 0x000000ff06067207 */ /* 0x000fca0000000000 */
[----:B------:R-:W-:Y:S02]  /*0270*/  IMAD R9, R6, UR10, R17 ;  /* 0x0000000a06097c24 */ /* 0x000fe4000f8e0211 */
[----:B0-----:R-:W-:-:S04]  /*0280*/  IMAD.WIDE R6, R7, 0x4, R2 ;  /* 0x0000000407067825 */ /* 0x001fc800078e0202 */
[----:B-1----:R-:W-:Y:S01]  /*0290*/  IMAD.WIDE R8, R9, 0x4, R4 ;  /* 0x0000000409087825 */ /* 0x002fe200078e0204 */
[----:B------:R-:W2:Y:S04]  /*02a0*/  LDG.E.CONSTANT R12, desc[UR8][R6.64] ;  /* 0x00000008060c7981 */ /* 0x000ea8000c1e9900 */
[----:B------:R0:W2:Y:S01]  /*02b0*/  LDG.E.CONSTANT R13, desc[UR8][R8.64] ;  /* 0x00000008080d7981 */ /* 0x0000a2000c1e9900 */
[C---:B------:R-:W-:Y:S01]  /*02c0*/  VIADD R14, R26.reuse, 0x3 ;  /* 0x000000031a0e7836 */ /* 0x040fe20000000000 */
[C---:B------:R-:W-:Y:S01]  /*02d0*/  IADD3 R11, PT, PT, R26.reuse, 0x2, RZ ;  /* 0x000000021a0b7810 */ /* 0x040fe20007ffe0ff */
[----:B------:R-:W-:Y:S01]  /*02e0*/  VIADD R10, R26, 0x1 ;  /* 0x000000011a0a7836 */ /* 0x000fe20000000000 */
[----:B------:R-:W3:Y:S02]  /*02f0*/  LDG.E.CONSTANT R24, desc[UR8][R6.64+0x8] ;  /* 0x0000080806187981 */ /* 0x000ee4000c1e9900 */
[----:B------:R-:W-:-:S02]  /*0300*/  ISETP.GE.AND P5, PT, R14, UR11, PT ;  /* 0x0000000b0e007c0c */ /* 0x000fc4000bfa6270 */
[C---:B------:R-:W-:Y:S01]  /*0310*/  ISETP.GE.AND P3, PT, R11.reuse, UR11, PT ;  /* 0x0000000b0b007c0c */ /* 0x040fe2000bf66270 */
[----:B------:R-:W-:Y:S01]  /*0320*/  VIADD R20, R26, 0x6 ;  /* 0x000000061a147836 */ /* 0x000fe20000000000 */
[----:B------:R-:W-:Y:S01]  /*0330*/  ISETP.GE.AND P4, PT, R14, RZ, PT ;  /* 0x000000ff0e00720c */ /* 0x000fe20003f86270 */
[----:B------:R-:W-:Y:S01]  /*0340*/  VIADD R22, R26, 0x7 ;  /* 0x000000071a167836 */ /* 0x000fe20000000000 */
[----:B------:R-:W-:Y:S01]  /*0350*/  ISETP.GE.AND P1, PT, R10, UR11, PT ;  /* 0x0000000b0a007c0c */ /* 0x000fe2000bf26270 */
[----:B------:R-:W4:Y:S01]  /*0360*/  LDG.E.CONSTANT R27, desc[UR8][R6.64+0x10] ;  /* 0x00001008061b7981 */ /* 0x000f22000c1e9900 */
[----:B------:R-:W-:Y:S02]  /*0370*/  SEL R14, R14, UR6, !P5 ;  /* 0x000000060e0e7c07 */ /* 0x000fe4000e800000 */
[----:B------:R-:W-:Y:S01]  /*0380*/  ISETP.GE.AND P2, PT, R11, RZ, PT ;  /* 0x000000ff0b00720c */ /* 0x000fe20003f46270 */
[----:B------:R-:W5:Y:S01]  /*0390*/  LDG.E.CONSTANT R28, desc[UR8][R6.64+0x14] ;  /* 0x00001408061c7981 */ /* 0x000f62000c1e9900 */
[----:B------:R-:W-:-:S02]  /*03a0*/  ISETP.GE.AND P0, PT, R10, RZ, PT ;  /* 0x000000ff0a00720c */ /* 0x000fc40003f06270 */
[----:B------:R-:W-:Y:S01]  /*03b0*/  SEL R11, R11, UR6, !P3 ;  /* 0x000000060b0b7c07 */ /* 0x000fe2000d800000 */
[----:B------:R-:W5:Y:S01]  /*03c0*/  LDG.E.CONSTANT R29, desc[UR8][R6.64+0x18] ;  /* 0x00001808061d7981 */ /* 0x000f62000c1e9900 */
[----:B------:R-:W-:Y:S02]  /*03d0*/  SEL R10, R10, UR6, !P1 ;  /* 0x000000060a0a7c07 */ /* 0x000fe4000c800000 */
[----:B------:R-:W-:Y:S02]  /*03e0*/  SEL R14, R14, RZ, P4 ;  /* 0x000000ff0e0e7207 */ /* 0x000fe40002000000 */
[----:B0-----:R-:W-:Y:S02]  /*03f0*/  SEL R8, R11, RZ, P2 ;  /* 0x000000ff0b087207 */ /* 0x001fe40001000000 */
[----:B------:R-:W-:Y:S01]  /*0400*/  SEL R10, R10, RZ, P0 ;  /* 0x000000ff0a0a7207 */ /* 0x000fe20000000000 */
[--C-:B------:R-:W-:Y:S02]  /*0410*/  IMAD R9, R14, UR10, R17.reuse ;  /* 0x0000000a0e097c24 */ /* 0x100fe4000f8e0211 */
[----:B------:R-:W-:-:S02]  /*0420*/  IMAD R11, R8, UR10, R17 ;  /* 0x0000000a080b7c24 */ /* 0x000fc4000f8e0211 */
[----:B------:R-:W-:Y:S02]  /*0430*/  IMAD R15, R10, UR10, R17 ;  /* 0x0000000a0a0f7c24 */ /* 0x000fe4000f8e0211 */
[----:B------:R-:W-:Y:S01]  /*0440*/  IMAD.WIDE R8, R9, 0x4, R4 ;  /* 0x0000000409087825 */ /* 0x000fe200078e0204 */
[----:B------:R-:W-:-:S03]  /*0450*/  ISETP.GE.AND P2, PT, R20, UR11, PT ;  /* 0x0000000b14007c0c */ /* 0x000fc6000bf46270 */
[--C-:B------:R-:W-:Y:S01]  /*0460*/  IMAD.WIDE R10, R11, 0x4, R4.reuse ;  /* 0x000000040b0a7825 */ /* 0x100fe200078e0204 */
[----:B------:R0:W4:Y:S03]  /*0470*/  LDG.E.CONSTANT R23, desc[UR8][R8.64] ;  /* 0x0000000808177981 */ /* 0x000126000c1e9900 */
[----:B------:R-:W-:Y:S01]  /*0480*/  IMAD.WIDE R14, R15, 0x4, R4 ;  /* 0x000000040f0e7825 */ /* 0x000fe200078e0204 */
[----:B------:R1:W3:Y:S01]  /*0490*/  LDG.E.CONSTANT R19, desc[UR8][R10.64] ;  /* 0x000000080a137981 */ /* 0x0002e2000c1e9900 */
[----:B------:R-:W-:Y:S02]  /*04a0*/  ISETP.GE.AND P0, PT, R20, RZ, PT ;  /* 0x000000ff1400720c */ /* 0x000fe40003f06270 */
[----:B------:R-:W-:Y:S01]  /*04b0*/  ISETP.GE.AND P6, PT, R22, UR11, PT ;  /* 0x0000000b16007c0c */ /* 0x000fe2000bfc6270 */
[----:B------:R1:W5:Y:S01]  /*04c0*/  LDG.E.CONSTANT R18, desc[UR8][R14.64] ;  /* 0x000000080e127981 */ /* 0x000362000c1e9900 */
[----:B0-----:R-:W-:-:S03]  /*04d0*/  SEL R9, R20, UR6, !P2 ;  /* 0x0000000614097c07 */ /* 0x001fc6000d000000 */
[----:B------:R-:W5:Y:S01]  /*04e0*/  LDG.E.CONSTANT R20, desc[UR8][R6.64+0x4] ;  /* 0x0000040806147981 */ /* 0x000f62000c1e9900 */
[----:B--2---:R-:W-:Y:S01]  /*04f0*/  FFMA R21, R12, R13, R21 ;  /* 0x0000000d0c157223 */ /* 0x004fe20000000015 */
[C---:B------:R-:W-:Y:S01]  /*0500*/  VIADD R12, R26.reuse, 0x4 ;  /* 0x000000041a0c7836 */ /* 0x040fe20000000000 */
[----:B------:R-:W-:-:S04]  /*0510*/  IADD3 R13, PT, PT, R26, 0x5, RZ ;  /* 0x000000051a0d7810 */ /* 0x000fc80007ffe0ff */
[C---:B------:R-:W-:Y:S02]  /*0520*/  ISETP.GE.AND P5, PT, R12.reuse, UR11, PT ;  /* 0x0000000b0c007c0c */ /* 0x040fe4000bfa6270 */
[C---:B------:R-:W-:Y:S02]  /*0530*/  ISETP.GE.AND P3, PT, R12.reuse, RZ, PT ;  /* 0x000000ff0c00720c */ /* 0x040fe40003f66270 */
[C---:B------:R-:W-:Y:S02]  /*0540*/  ISETP.GE.AND P4, PT, R13.reuse, UR11, PT ;  /* 0x0000000b0d007c0c */ /* 0x040fe4000bf86270 */
[----:B------:R-:W-:Y:S02]  /*0550*/  SEL R12, R12, UR6, !P5 ;  /* 0x000000060c0c7c07 */ /* 0x000fe4000e800000 */
[C---:B------:R-:W-:Y:S02]  /*0560*/  ISETP.GE.AND P1, PT, R13.reuse, RZ, PT ;  /* 0x000000ff0d00720c */ /* 0x040fe40003f26270 */
[----:B------:R-:W-:-:S02]  /*0570*/  SEL R13, R13, UR6, !P4 ;  /* 0x000000060d0d7c07 */ /* 0x000fc4000e000000 */
[----:B------:R-:W-:Y:S02]  /*0580*/  SEL R8, R12, RZ, P3 ;  /* 0x000000ff0c087207 */ /* 0x000fe40001800000 */
[----:B-1----:R-:W-:-:S03]  /*0590*/  SEL R10, R13, RZ, P1 ;  /* 0x000000ff0d0a7207 */ /* 0x002fc60000800000 */
[--C-:B------:R-:W-:Y:S01]  /*05a0*/  IMAD R11, R8, UR10, R17.reuse ;  /* 0x0000000a080b7c24 */ /* 0x100fe2000f8e0211 */
[----:B------:R-:W-:Y:S01]  /*05b0*/  SEL R8, R9, RZ, P0 ;  /* 0x000000ff09087207 */ /* 0x000fe20000000000 */
[----:B------:R-:W-:Y:S01]  /*05c0*/  IMAD R9, R10, UR10, R17 ;  /* 0x0000000a0a097c24 */ /* 0x000fe2000f8e0211 */
[C---:B------:R-:W-:Y:S01]  /*05d0*/  ISETP.GE.AND P5, PT, R22.reuse, RZ, PT ;  /* 0x000000ff1600720c */ /* 0x040fe20003fa6270 */
[----:B------:R-:W-:Y:S01]  /*05e0*/  IMAD.WIDE R10, R11, 0x4, R4 ;  /* 0x000000040b0a7825 */ /* 0x000fe200078e0204 */
[----:B------:R-:W-:Y:S02]  /*05f0*/  SEL R12, R22, UR6, !P6 ;  /* 0x00000006160c7c07 */ /* 0x000fe4000f000000 */
[----:B------:R-:W4:Y:S01]  /*0600*/  LDG.E.CONSTANT R22, desc[UR8][R6.64+0xc] ;  /* 0x00000c0806167981 */ /* 0x000f22000c1e9900 */
[----:B------:R-:W-:Y:S01]  /*0610*/  IMAD R13, R8, UR10, R17 ;  /* 0x0000000a080d7c24 */ /* 0x000fe2000f8e0211 */
[----:B------:R-:W-:Y:S01]  /*0620*/  SEL R14, R12, RZ, P5 ;  /* 0x000000ff0c0e7207 */ /* 0x000fe20002800000 */
[--C-:B------:R-:W-:Y:S01]  /*0630*/  IMAD.WIDE R8, R9, 0x4, R4.reuse ;  /* 0x0000000409087825 */ /* 0x100fe200078e0204 */
[----:B------:R-:W2:Y:S03]  /*0640*/  LDG.E.CONSTANT R10, desc[UR8][R10.64] ;  /* 0x000000080a0a7981 */ /* 0x000ea6000c1e9900 */
[----:B------:R-:W-:-:S02]  /*0650*/  IMAD.WIDE R12, R13, 0x4, R4 ;  /* 0x000000040d0c7825 */ /* 0x000fc400078e0204 */
[----:B------:R-:W2:Y:S02]  /*0660*/  LDG.E.CONSTANT R9, desc[UR8][R8.64] ;  /* 0x0000000808097981 */ /* 0x000ea4000c1e9900 */
[----:B------:R-:W-:Y:S02]  /*0670*/  IMAD R15, R14, UR10, R17 ;  /* 0x0000000a0e0f7c24 */ /* 0x000fe4000f8e0211 */
[----:B------:R-:W2:Y:S02]  /*0680*/  LDG.E.CONSTANT R12, desc[UR8][R12.64] ;  /* 0x000000080c0c7981 */ /* 0x000ea4000c1e9900 */
[----:B------:R-:W-:Y:S02]  /*0690*/  IMAD.WIDE R14, R15, 0x4, R4 ;  /* 0x000000040f0e7825 */ /* 0x000fe400078e0204 */
[----:B------:R-:W2:Y:S04]  /*06a0*/  LDG.E.CONSTANT R8, desc[UR8][R6.64+0x1c] ;  /* 0x00001c0806087981 */ /* 0x000ea8000c1e9900 */
[----:B------:R-:W2:Y:S01]  /*06b0*/  LDG.E.CONSTANT R15, desc[UR8][R14.64] ;  /* 0x000000080e0f7981 */ /* 0x000ea2000c1e9900 */
[----:B-----5:R-:W-:-:S04]  /*06c0*/  FFMA R21, R20, R18, R21 ;  /* 0x0000001214157223 */ /* 0x020fc80000000015 */
[----:B---3--:R-:W-:Y:S01]  /*06d0*/  FFMA R19, R24, R19, R21 ;  /* 0x0000001318137223 */ /* 0x008fe20000000015 */
[----:B------:R-:W-:-:S04]  /*06e0*/  UIADD3 UR5, UPT, UPT, UR5, 0x8, URZ ;  /* 0x0000000805057890 */ /* 0x000fc8000fffe0ff */
[----:B------:R-:W-:Y:S01]  /*06f0*/  UISETP.NE.AND UP0, UPT, UR5, URZ, UPT ;  /* 0x000000ff0500728c */ /* 0x000fe2000bf05270 */
[----:B------:R-:W-:Y:S01]  /*0700*/  IADD3 R16, PT, PT, R16, 0x8, RZ ;  /* 0x0000000810107810 */ /* 0x000fe20007ffe0ff */
[----:B------:R-:W-:Y:S02]  /*0710*/  VIADD R25, R25, 0x8 ;  /* 0x0000000819197836 */ /* 0x000fe40000000000 */
[----:B------:R-:W-:Y:S02]  /*0720*/  VIADD R26, R26, 0x8 ;  /* 0x000000081a1a7836 */ /* 0x000fe40000000000 */
[----:B----4-:R-:W-:-:S04]  /*0730*/  FFMA R22, R22, R23, R19 ;  /* 0x0000001716167223 */ /* 0x010fc80000000013 */
[----:B--2---:R-:W-:-:S04]  /*0740*/  FFMA R27, R27, R10, R22 ;  /* 0x0000000a1b1b7223 */ /* 0x004fc80000000016 */
[----:B------:R-:W-:-:S04]  /*0750*/  FFMA R28, R28, R9, R27 ;  /* 0x000000091c1c7223 */ /* 0x000fc8000000001b */
[----:B------:R-:W-:-:S04]  /*0760*/  FFMA R29, R29, R12, R28 ;  /* 0x0000000c1d1d7223 */ /* 0x000fc8000000001c */
[----:B------:R-:W-:Y:S01]  /*0770*/  FFMA R21, R8, R15, R29 ;  /* 0x0000000f08157223 */ /* 0x000fe2000000001d */
[----:B------:R-:W-:Y:S06]  /*0780*/  BRA.U UP0, `(.L_x_3) ;  /* 0xfffffff900a47547 */ /* 0x000fec000b83ffff */
[----:B------:R-:W-:-:S07]  /*0790*/  IADD3 R7, PT, PT, R16, -0x3, RZ ;  /* 0xfffffffd10077810 */ /* 0x000fce0007ffe0ff */
.L_x_2:
[----:B------:R-:W0:Y:S01]  /*07a0*/  LDC.64 R4, c[0x0][0x398] ;  /* 0x0000e600ff047b82 */ /* 0x000e220000000a00 */
[----:B------:R-:W-:Y:S02]  /*07b0*/  ULOP3.LUT UR4, UR4, 0x6, URZ, 0xc0, !UPT ;  /* 0x0000000604047892 */ /* 0x000fe4000f8ec0ff */
[----:B------:R-:W-:Y:S02]  /*07c0*/  ULOP3.LUT UR5, UR12, 0x1, URZ, 0xc0, !UPT ;  /* 0x000000010c057892 */ /* 0x000fe4000f8ec0ff */
[----:B------:R-:W-:Y:S02]  /*07d0*/  UISETP.GE.U32.AND UP0, UPT, UR4, 0x3, UPT ;  /* 0x000000030400788c */ /* 0x000fe4000bf06070 */
[----:B------:R-:W-:Y:S01]  /*07e0*/  UISETP.NE.U32.AND UP1, UPT, UR5, 0x1, UPT ;  /* 0x000000010500788c */ /* 0x000fe2000bf25070 */
[----:B------:R-:W1:Y:S06]  /*07f0*/  LDC.64 R2, c[0x0][0x380] ;  /* 0x0000e000ff027b82 */ /* 0x000e6c0000000a00 */
[----:B------:R-:W-:Y:S05]  /*0800*/  BRA.U !UP0, `(.L_x_4) ;  /* 0x0000000108b47547 */ /* 0x000fea000b800000 */
[----:B------:R-:W2:Y:S01]  /*0810*/  LDC.64 R8, c[0x0][0x380] ;  /* 0x0000e000ff087b82 */ /* 0x000ea20000000a00 */
[----:B------:R-:W-:Y:S02]  /*0820*/  IMAD.IADD R6, R0, 0x1, R7 ;  /* 0x0000000100067824 */ /* 0x000fe400078e0207 */
[----:B------:R-:W-:Y:S02]  /*0830*/  VIADD R13, R7, UR12 ;  /* 0x0000000c070d7c36 */ /* 0x000fe40008000000 */
[C---:B------:R-:W-:Y:S01]  /*0840*/  VIADD R14, R6.reuse, 0x2 ;  /* 0x00000002060e7836 */ /* 0x040fe20000000000 */
[C---:B------:R-:W-:Y:S01]  /*0850*/  ISETP.GE.AND P1, PT, R6.reuse, UR11, PT ;  /* 0x0000000b06007c0c */ /* 0x040fe2000bf26270 */
[C---:B------:R-:W-:Y:S01]  /*0860*/  VIADD R16, R6.reuse, 0x3 ;  /* 0x0000000306107836 */ /* 0x040fe20000000000 */
[----:B------:R-:W3:Y:S01]  /*0870*/  LDC.64 R10, c[0x0][0x398] ;  /* 0x0000e600ff0a7b82 */ /* 0x000ee20000000a00 */
[C---:B------:R-:W-:Y:S02]  /*0880*/  IADD3 R12, PT, PT, R6.reuse, 0x1, RZ ;  /* 0x00000001060c7810 */ /* 0x040fe40007ffe0ff */
[----:B------:R-:W-:-:S02]  /*0890*/  ISETP.GE.AND P0, PT, R6, RZ, PT ;  /* 0x000000ff0600720c */ /* 0x000fc40003f06270 */
[----:B------:R-:W-:Y:S02]  /*08a0*/  SEL R6, R6, UR6, !P1 ;  /* 0x0000000606067c07 */ /* 0x000fe4000c800000 */
[C---:B------:R-:W-:Y:S02]  /*08b0*/  ISETP.GE.AND P2, PT, R12.reuse, UR11, PT ;  /* 0x0000000b0c007c0c */ /* 0x040fe4000bf46270 */
[----:B------:R-:W-:Y:S02]  /*08c0*/  ISETP.GE.AND P1, PT, R12, RZ, PT ;  /* 0x000000ff0c00720c */ /* 0x000fe40003f26270 */
[----:B------:R-:W-:Y:S02]  /*08d0*/  ISETP.GE.AND P4, PT, R14, UR11, PT ;  /* 0x0000000b0e007c0c */ /* 0x000fe4000bf86270 */
[----:B------:R-:W-:Y:S02]  /*08e0*/  SEL R12, R12, UR6, !P2 ;  /* 0x000000060c0c7c07 */ /* 0x000fe4000d000000 */
[----:B------:R-:W-:-:S02]  /*08f0*/  SEL R6, R6, RZ, P0 ;  /* 0x000000ff06067207 */ /* 0x000fc40000000000 */
[----:B------:R-:W-:Y:S02]  /*0900*/  ISETP.GE.AND P3, PT, R14, RZ, PT ;  /* 0x000000ff0e00720c */ /* 0x000fe40003f66270 */
[----:B------:R-:W-:Y:S01]  /*0910*/  ISETP.GE.AND P2, PT, R16, UR11, PT ;  /* 0x0000000b10007c0c */ /* 0x000fe2000bf46270 */
[----:B------:R-:W-:Y:S01]  /*0920*/  IMAD R15, R6, UR10, R17 ;  /* 0x0000000a060f7c24 */ /* 0x000fe2000f8e0211 */
[----:B------:R-:W-:Y:S02]  /*0930*/  SEL R14, R14, UR6, !P4 ;  /* 0x000000060e0e7c07 */ /* 0x000fe4000e000000 */
[----:B------:R-:W-:Y:S01]  /*0940*/  SEL R12, R12, RZ, P1 ;  /* 0x000000ff0c0c7207 */ /* 0x000fe20000800000 */
[----:B---3--:R-:W-:Y:S01]  /*0950*/  IMAD.WIDE R10, R13, 0x4, R10 ;  /* 0x000000040d0a7825 */ /* 0x008fe200078e020a */
[C---:B------:R-:W-:Y:S02]  /*0960*/  ISETP.GE.AND P0, PT, R16.reuse, RZ, PT ;  /* 0x000000ff1000720c */ /* 0x040fe40003f06270 */
[----:B------:R-:W-:Y:S01]  /*0970*/  SEL R16, R16, UR6, !P2 ;  /* 0x0000000610107c07 */ /* 0x000fe2000d000000 */
[----:B------:R-:W-:Y:S01]  /*0980*/  IMAD R19, R12, UR10, R17 ;  /* 0x0000000a0c137c24 */ /* 0x000fe2000f8e0211 */
[----:B------:R-:W-:Y:S01]  /*0990*/  SEL R6, R14, RZ, P3 ;  /* 0x000000ff0e067207 */ /* 0x000fe20001800000 */
[----:B--2---:R-:W-:Y:S01]  /*09a0*/  IMAD.WIDE R14, R15, 0x4, R8 ;  /* 0x000000040f0e7825 */ /* 0x004fe200078e0208 */
[----:B------:R-:W-:Y:S01]  /*09b0*/  SEL R16, R16, RZ, P0 ;  /* 0x000000ff10107207 */ /* 0x000fe20000000000 */
[----:B------:R-:W2:Y:S02]  /*09c0*/  LDG.E.CONSTANT R23, desc[UR8][R10.64+0x4] ;  /* 0x000004080a177981 */ /* 0x000ea4000c1e9900 */
[----:B------:R-:W-:-:S02]  /*09d0*/  IMAD R13, R6, UR10, R17 ;  /* 0x0000000a060d7c24 */ /* 0x000fc4000f8e0211 */
[----:B------:R-:W-:Y:S01]  /*09e0*/  IMAD.WIDE R18, R19, 0x4, R8 ;  /* 0x0000000413127825 */ /* 0x000fe200078e0208 */
[----:B------:R-:W3:Y:S04]  /*09f0*/  LDG.E.CONSTANT R14, desc[UR8][R14.64] ;  /* 0x000000080e0e7981 */ /* 0x000ee8000c1e9900 */
[----:B------:R-:W3:Y:S01]  /*0a00*/  LDG.E.CONSTANT R6, desc[UR8][R10.64] ;  /* 0x000000080a067981 */ /* 0x000ee2000c1e9900 */
[----:B------:R-:W-:Y:S02]  /*0a10*/  IMAD R25, R16, UR10, R17 ;  /* 0x0000000a10197c24 */ /* 0x000fe4000f8e0211 */
[--C-:B------:R-:W-:Y:S01]  /*0a20*/  IMAD.WIDE R12, R13, 0x4, R8.reuse ;  /* 0x000000040d0c7825 */ /* 0x100fe200078e0208 */
[----:B------:R-:W2:Y:S03]  /*0a30*/  LDG.E.CONSTANT R18, desc[UR8][R18.64] ;  /* 0x0000000812127981 */ /* 0x000ea6000c1e9900 */
[----:B------:R-:W-:Y:S01]  /*0a40*/  IMAD.WIDE R8, R25, 0x4, R8 ;  /* 0x0000000419087825 */ /* 0x000fe200078e0208 */
[----:B------:R-:W4:Y:S04]  /*0a50*/  LDG.E.CONSTANT R27, desc[UR8][R10.64+0xc] ;  /* 0x00000c080a1b7981 */ /* 0x000f28000c1e9900 */
[----:B------:R-:W5:Y:S04]  /*0a60*/  LDG.E.CONSTANT R12, desc[UR8][R12.64] ;  /* 0x000000080c0c7981 */ /* 0x000f68000c1e9900 */
[----:B------:R-:W5:Y:S04]  /*0a70*/  LDG.E.CONSTANT R25, desc[UR8][R10.64+0x8] ;  /* 0x000008080a197981 */ /* 0x000f68000c1e9900 */
[----:B------:R-:W4:Y:S01]  /*0a80*/  LDG.E.CONSTANT R8, desc[UR8][R8.64] ;  /* 0x0000000808087981 */ /* 0x000f22000c1e9900 */
[----:B------:R-:W-:Y:S01]  /*0a90*/  IADD3 R7, PT, PT, R7, 0x4, RZ ;  /* 0x0000000407077810 */ /* 0x000fe20007ffe0ff */
[----:B---3--:R-:W-:-:S04]  /*0aa0*/  FFMA R6, R6, R14, R21 ;  /* 0x0000000e06067223 */ /* 0x008fc80000000015 */
[----:B--2---:R-:W-:-:S04]  /*0ab0*/  FFMA R6, R23, R18, R6 ;  /* 0x0000001217067223 */ /* 0x004fc80000000006 */
[----:B-----5:R-:W-:-:S04]  /*0ac0*/  FFMA R6, R25, R12, R6 ;  /* 0x0000000c19067223 */ /* 0x020fc80000000006 */
[----:B----4-:R-:W-:-:S07]  /*0ad0*/  FFMA R21, R27, R8, R6 ;  /* 0x000000081b157223 */ /* 0x010fce0000000006 */
.L_x_4:
[----:B------:R-:W-:Y:S05]  /*0ae0*/  BRA.U UP1, `(.L_x_5) ;  /* 0x0000000101647547 */ /* 0x000fea000b800000 */
[----:B------:R-:W2:Y:S01]  /*0af0*/  LDC.64 R10, c[0x0][0x398] ;  /* 0x0000e600ff0a7b82 */ /* 0x000ea20000000a00 */
[----:B------:R-:W-:Y:S01]  /*0b00*/  IMAD.IADD R6, R0, 0x1, R7 ;  /* 0x0000000100067824 */ /* 0x000fe200078e0207 */
[----:B------:R-:W-:-:S03]  /*0b10*/  IADD3 R13, PT, PT, R7, UR12, RZ ;  /* 0x0000000c070d7c10 */ /* 0x000fc6000fffe0ff */
[C---:B------:R-:W-:Y:S01]  /*0b20*/  VIADD R12, R6.reuse, 0x1 ;  /* 0x00000001060c7836 */ /* 0x040fe20000000000 */
[C---:B------:R-:W-:Y:S02]  /*0b30*/  ISETP.GE.AND P1, PT, R6.reuse, UR11, PT ;  /* 0x0000000b06007c0c */ /* 0x040fe4000bf26270 */
[----:B------:R-:W3:Y:S01]  /*0b40*/  LDC.64 R8, c[0x0][0x380] ;  /* 0x0000e000ff087b82 */ /* 0x000ee20000000a00 */
[----:B------:R-:W-:Y:S02]  /*0b50*/  ISETP.GE.AND P0, PT, R6, RZ, PT ;  /* 0x000000ff0600720c */ /* 0x000fe40003f06270 */
[----:B------:R-:W-:Y:S02]  /*0b60*/  ISETP.GE.AND P2, PT, R12, UR11, PT ;  /* 0x0000000b0c007c0c */ /* 0x000fe4000bf46270 */
[----:B------:R-:W-:Y:S02]  /*0b70*/  SEL R6, R6, UR6, !P1 ;  /* 0x0000000606067c07 */ /* 0x000fe4000c800000 */
[----:B------:R-:W-:-:S02]  /*0b80*/  ISETP.GE.AND P1, PT, R12, RZ, PT ;  /* 0x000000ff0c00720c */ /* 0x000fc40003f26270 */
[----:B------:R-:W-:Y:S02]  /*0b90*/  SEL R12, R12, UR6, !P2 ;  /* 0x000000060c0c7c07 */ /* 0x000fe4000d000000 */
[----:B------:R-:W-:Y:S02]  /*0ba0*/  SEL R6, R6, RZ, P0 ;  /* 0x000000ff06067207 */ /* 0x000fe40000000000 */
[----:B------:R-:W-:-:S03]  /*0bb0*/  SEL R12, R12, RZ, P1 ;  /* 0x000000ff0c0c7207 */ /* 0x000fc60000800000 */
[----:B------:R-:W-:Y:S02]  /*0bc0*/  IMAD R15, R6, UR10, R17 ;  /* 0x0000000a060f7c24 */ /* 0x000fe4000f8e0211 */
[----:B--2---:R-:W-:-:S04]  /*0bd0*/  IMAD.WIDE R10, R13, 0x4, R10 ;  /* 0x000000040d0a7825 */ /* 0x004fc800078e020a */
[----:B------:R-:W-:Y:S01]  /*0be0*/  IMAD R19, R12, UR10, R17 ;  /* 0x0000000a0c137c24 */ /* 0x000fe2000f8e0211 */
[----:B------:R-:W2:Y:S01]  /*0bf0*/  LDG.E.CONSTANT R6, desc[UR8][R10.64] ;  /* 0x000000080a067981 */ /* 0x000ea2000c1e9900 */
[----:B---3--:R-:W-:-:S03]  /*0c00*/  IMAD.WIDE R12, R15, 0x4, R8 ;  /* 0x000000040f0c7825 */ /* 0x008fc600078e0208 */
[----:B------:R-:W3:Y:S01]  /*0c10*/  LDG.E.CONSTANT R15, desc[UR8][R10.64+0x4] ;  /* 0x000004080a0f7981 */ /* 0x000ee2000c1e9900 */
[----:B------:R-:W-:-:S03]  /*0c20*/  IMAD.WIDE R8, R19, 0x4, R8 ;  /* 0x0000000413087825 */ /* 0x000fc600078e0208 */
[----:B------:R-:W2:Y:S04]  /*0c30*/  LDG.E.CONSTANT R12, desc[UR8][R12.64] ;  /* 0x000000080c0c7981 */ /* 0x000ea8000c1e9900 */
[----:B------:R-:W3:Y:S01]  /*0c40*/  LDG.E.CONSTANT R8, desc[UR8][R8.64] ;  /* 0x0000000808087981 */ /* 0x000ee2000c1e9900 */
[----:B------:R-:W-:Y:S02]  /*0c50*/  VIADD R7, R7, 0x2 ;  /* 0x0000000207077836 */ /* 0x000fe40000000000 */
[----:B--2---:R-:W-:-:S04]  /*0c60*/  FFMA R6, R6, R12, R21 ;  /* 0x0000000c06067223 */ /* 0x004fc80000000015 */
[----:B---3--:R-:W-:-:S07]  /*0c70*/  FFMA R21, R15, R8, R6 ;  /* 0x000000080f157223 */ /* 0x008fce0000000006 */
.L_x_5:
[----:B------:R-:W-:Y:S01]  /*0c80*/  IMAD.IADD R6, R0, 0x1, R7 ;  /* 0x0000000100067824 */ /* 0x000fe200078e0207 */
[----:B------:R-:W-:-:S04]  /*0c90*/  IADD3 R7, PT, PT, R7, UR12, RZ ;  /* 0x0000000c07077c10 */ /* 0x000fc8000fffe0ff */
[C---:B------:R-:W-:Y:S01]  /*0ca0*/  ISETP.GE.AND P1, PT, R6.reuse, UR11, PT ;  /* 0x0000000b06007c0c */ /* 0x040fe2000bf26270 */
[----:B0-----:R-:W-:Y:S01]  /*0cb0*/  IMAD.WIDE R4, R7, 0x4, R4 ;  /* 0x0000000407047825 */ /* 0x001fe200078e0204 */
[C---:B------:R-:W-:Y:S02]  /*0cc0*/  ISETP.GE.AND P0, PT, R6.reuse, RZ, PT ;  /* 0x000000ff0600720c */ /* 0x040fe40003f06270 */
[----:B------:R-:W-:-:S03]  /*0cd0*/  SEL R6, R6, UR6, !P1 ;  /* 0x0000000606067c07 */ /* 0x000fc6000c800000 */
[----:B------:R-:W2:Y:S01]  /*0ce0*/  LDG.E.CONSTANT R4, desc[UR8][R4.64] ;  /* 0x0000000804047981 */ /* 0x000ea2000c1e9900 */
[----:B------:R-:W-:-:S05]  /*0cf0*/  SEL R6, R6, RZ, P0 ;  /* 0x000000ff06067207 */ /* 0x000fca0000000000 */
[----:B------:R-:W-:-:S04]  /*0d00*/  IMAD R9, R6, UR10, R17 ;  /* 0x0000000a06097c24 */ /* 0x000fc8000f8e0211 */
[----:B-1----:R-:W-:-:S06]  /*0d10*/  IMAD.WIDE R2, R9, 0x4, R2 ;  /* 0x0000000409027825 */ /* 0x002fcc00078e0202 */
[----:B------:R-:W2:Y:S02]  /*0d20*/  LDG.E.CONSTANT R2, desc[UR8][R2.64] ;  /* 0x0000000802027981 */ /* 0x000ea4000c1e9900 */
[----:B--2---:R-:W-:-:S04]  /*0d30*/  FFMA R6, R4, R2, R21 ;  /* 0x0000000204067223 */ /* 0x004fc80000000015 */
[----:B------:R-:W-:-:S07]  /*0d40*/  FADD R6, R6, 0.5 ;  /* 0x3f00000006067421 */ /* 0x000fce0000000000 */
.L_x_1:
[----:B------:R-:W0:Y:S01]  /*0d50*/  LDCU.64 UR4, c[0x0][0x388] ;  /* 0x00007100ff0477ac */ /* 0x000e220008000a00 */
[----:B------:R-:W1:Y:S01]  /*0d60*/  F2I.TRUNC.NTZ R6, R6 ;  /* 0x0000000600067305 */ /* 0x000e62000020f100 */
[----:B------:R-:W-:Y:S01]  /*0d70*/  IMAD R17, R0, UR10, R17 ;  /* 0x0000000a00117c24 */ /* 0x000fe2000f8e0211 */
[----:B-1----:R-:W-:-:S04]  /*0d80*/  VIMNMX R0, PT, PT, RZ, R6, !PT ;  /* 0x00000006ff007248 */ /* 0x002fc80007fe0100 */
[C---:B0-----:R-:W-:Y:S02]  /*0d90*/  IADD3 R2, P0, PT, R17.reuse, UR4, RZ ;  /* 0x0000000411027c10 */ /* 0x041fe4000ff1e0ff */
[----:B------:R-:W-:Y:S02]  /*0da0*/  VIMNMX R5, PT, PT, R0, 0xff, PT ;  /* 0x000000ff00057848 */ /* 0x000fe40003fe0100 */
[----:B------:R-:W-:-:S05]  /*0db0*/  LEA.HI.X.SX32 R3, R17, UR5, 0x1, P0 ;  /* 0x0000000511037c11 */ /* 0x000fca00080f0eff */
[----:B------:R-:W-:Y:S01]  /*0dc0*/  STG.E.U8 desc[UR8][R2.64], R5 ;  /* 0x0000000502007986 */ /* 0x000fe2000c101108 */
[----:B------:R-:W-:Y:S05]  /*0dd0*/  EXIT ;  /* 0x000000000000794d */ /* 0x000fea0003800000 */
.L_x_6:
        /* <DEDUP_REMOVED lines=10> */
.L_x_14:


//--------------------- .text._Z9gauss1d_hPKhPfiiPKfi --------------------------
	.section	.text._Z9gauss1d_hPKhPfiiPKfi,"ax",@progbits
	.align	128
        .global         _Z9gauss1d_hPKhPfiiPKfi
        .type           _Z9gauss1d_hPKhPfiiPKfi,@function
        .size           _Z9gauss1d_hPKhPfiiPKfi,(.L_x_15 - _Z9gauss1d_hPKhPfiiPKfi)
        .other          _Z9gauss1d_hPKhPfiiPKfi,@"STO_CUDA_ENTRY STV_DEFAULT"
_Z9gauss1d_hPKhPfiiPKfi:
.text._Z9gauss1d_hPKhPfiiPKfi:
        /* <DEDUP_REMOVED lines=14> */
[----:B------:R-:W-:Y:S01]  /*00e0*/  IMAD.MOV.U32 R23, RZ, RZ, RZ ;  /* 0x000000ffff177224 */ /* 0x000fe200078e00ff */
        /* <DEDUP_REMOVED lines=12> */
[----:B------:R-:W-:Y:S01]  /*01b0*/  VIADD R26, R15, -UR11 ;  /* 0x8000000b0f1a7c36 */ /* 0x000fe20008000000 */
[----:B------:R-:W-:Y:S01]  /*01c0*/  ULOP3.LUT UR5, UR4, 0xfffffff8, URZ, 0xc0, !UPT ;  /* 0xfffffff804057892 */ /* 0x000fe2000f8ec0ff */
[----:B------:R-:W-:Y:S01]  /*01d0*/  IMAD.MOV.U32 R23, RZ, RZ, RZ ;  /* 0x000000ffff177224 */ /* 0x000fe200078e00ff */
[----:B------:R-:W1:Y:S01]  /*01e0*/  LDCU.64 UR12, c[0x0][0x380] ;  /* 0x00007000ff0c77ac */ /* 0x000e620008000a00 */
[----:B------:R-:W-:Y:S02]  /*01f0*/  IMAD.MOV.U32 R25, RZ, RZ, 0x3 ;  /* 0x00000003ff197424 */ /* 0x000fe400078e00ff */
[----:B------:R-:W-:Y:S01]  /*0200*/  IMAD.U32 R14, RZ, RZ, UR7 ;  /* 0x00000007ff0e7e24 */ /* 0x000fe2000f8e00ff */
[----:B------:R-:W-:-:S12]  /*0210*/  UIADD3 UR5, UPT, UPT, -UR5, URZ, URZ ;  /* 0x000000ff05057290 */ /* 0x000fd8000fffe1ff */
.L_x_9:
[C---:B------:R-:W-:Y:S01]  /*0220*/  ISETP.GE.AND P2, PT, R26.reuse, UR10, PT ;  /* 0x0000000a1a007c0c */ /* 0x040fe2000bf46270 */
[C---:B------:R-:W-:Y:S01]  /*0230*/  VIADD R6, R26.reuse, 0x1 ;  /* 0x000000011a067836 */ /* 0x040fe20000000000 */
[C---:B------:R-:W-:Y:S01]  /*0240*/  ISETP.GE.AND P1, PT, R26.reuse, RZ, PT ;  /* 0x000000ff1a00720c */ /* 0x040fe20003f26270 */
[C---:B------:R-:W-:Y:S01]  /*0250*/  VIADD R7, R26.reuse, 0x2 ;  /* 0x000000021a077836 */ /* 0x040fe20000000000 */
[C---:B------:R-:W-:Y:S01]  /*0260*/  SEL R4, R26.reuse, UR6, !P2 ;  /* 0x000000061a047c07 */ /* 0x040fe2000d000000 */
[----:B------:R-:W-:Y:S01]  /*0270*/  VIADD R8, R26, 0x3 ;  /* 0x000000031a087836 */ /* 0x000fe20000000000 */
[C---:B------:R-:W-:Y:S02]  /*0280*/  ISETP.GE.AND P3, PT, R6.reuse, UR10, PT ;  /* 0x0000000a06007c0c */ /* 0x040fe4000bf66270 */
[----:B------:R-:W-:Y:S02]  /*0290*/  ISETP.GE.AND P4, PT, R7, UR10, PT ;  /* 0x0000000a07007c0c */ /* 0x000fe4000bf86270 */
[----:B------:R-:W-:-:S02]  /*02a0*/  ISETP.GE.AND P0, PT, R6, RZ, PT ;  /* 0x000000ff0600720c */ /* 0x000fc40003f06270 */
[----:B------:R-:W-:Y:S02]  /*02b0*/  SEL R5, R4, RZ, P1 ;  /* 0x000000ff04057207 */ /* 0x000fe40000800000 */
[----:B------:R-:W-:Y:S02]  /*02c0*/  SEL R6, R6, UR6, !P3 ;  /* 0x0000000606067c07 */ /* 0x000fe4000d800000 */
[C---:B------:R-:W-:Y:S01]  /*02d0*/  ISETP.GE.AND P2, PT, R7.reuse, RZ, PT ;  /* 0x000000ff0700720c */ /* 0x040fe20003f46270 */
[----:B------:R-:W-:Y:S01]  /*02e0*/  IMAD R5, R0, UR10, R5 ;  /* 0x0000000a00057c24 */ /* 0x000fe2000f8e0205 */
[----:B------:R-:W-:Y:S02]  /*02f0*/  SEL R4, R7, UR6, !P4 ;  /* 0x0000000607047c07 */ /* 0x000fe4000e000000 */
[----:B------:R-:W-:Y:S02]  /*0300*/  SEL R7, R6, RZ, P0 ;  /* 0x000000ff06077207 */ /* 0x000fe40000000000 */
[----:B------:R-:W-:-:S02]  /*0310*/  SEL R11, R4, RZ, P2 ;  /* 0x000000ff040b7207 */ /* 0x000fc40001000000 */
[----:B------:R-:W-:Y:S01]  /*0320*/  ISETP.GE.AND P5, PT, R8, UR10, PT ;  /* 0x0000000a08007c0c */ /* 0x000fe2000bfa6270 */
[----:B------:R-:W-:Y:S01]  /*0330*/  IMAD R9, R0, UR10, R7 ;  /* 0x0000000a00097c24 */ /* 0x000fe2000f8e0207 */
[----:B------:R-:W-:Y:S01]  /*0340*/  ISETP.GE.AND P1, PT, R8, RZ, PT ;  /* 0x000000ff0800720c */ /* 0x000fe20003f26270 */
[----:B------:R-:W-:Y:S01]  /*0350*/  IMAD R12, R0, UR10, R11 ;  /* 0x0000000a000c7c24 */ /* 0x000fe2000f8e020b */
[C---:B-1----:R-:W-:Y:S02]  /*0360*/  IADD3 R6, P0, PT, R5.reuse, UR12, RZ ;  /* 0x0000000c05067c10 */ /* 0x042fe4000ff1e0ff */
[----:B------:R-:W-:Y:S02]  /*0370*/  SEL R8, R8, UR6, !P5 ;  /* 0x0000000608087c07 */ /* 0x000fe4000e800000 */
[----:B------:R-:W-:Y:S02]  /*0380*/  LEA.HI.X.SX32 R7, R5, UR13, 0x1, P0 ;  /* 0x0000000d05077c11 */ /* 0x000fe400080f0eff */
[----:B------:R-:W-:-:S02]  /*0390*/  SEL R13, R8, RZ, P1 ;  /* 0x000000ff080d7207 */ /* 0x000fc40000800000 */
[C---:B------:R-:W-:Y:S01]  /*03a0*/  IADD3 R10, P0, PT, R9.reuse, UR12, RZ ;  /* 0x0000000c090a7c10 */ /* 0x040fe2000ff1e0ff */
[----:B------:R-:W-:Y:S01]  /*03b0*/  VIADD R18, R26, 0x5 ;  /* 0x000000051a127836 */ /* 0x000fe20000000000 */
[----:B------:R-:W-:Y:S01]  /*03c0*/  IADD3 R8, P1, PT, R12, UR12, RZ ;  /* 0x0000000c0c087c10 */ /* 0x000fe2000ff3e0ff */
[----:B------:R-:W-:Y:S01]  /*03d0*/  IMAD R13, R0, UR10, R13 ;  /* 0x0000000a000d7c24 */ /* 0x000fe2000f8e020d */
[----:B------:R-:W-:Y:S01]  /*03e0*/  LEA.HI.X.SX32 R11, R9, UR13, 0x1, P0 ;  /* 0x0000000d090b7c11 */ /* 0x000fe200080f0eff */
[----:B------:R-:W-:Y:S01]  /*03f0*/  VIADD R20, R26, 0x6 ;  /* 0x000000061a147836 */ /* 0x000fe20000000000 */
[----:B------:R-:W-:Y:S01]  /*0400*/  LEA.HI.X.SX32 R9, R12, UR13, 0x1, P1 ;  /* 0x0000000d0c097c11 */ /* 0x000fe200088f0eff */
[----:B------:R-:W-:Y:S01]  /*0410*/  VIADD R12, R26, 0x4 ;  /* 0x000000041a0c7836 */ /* 0x000fe20000000000 */
[----:B------:R-:W-:Y:S01]  /*0420*/  IADD3 R4, P2, PT, R13, UR12, RZ ;  /* 0x0000000c0d047c10 */ /* 0x000fe2000ff5e0ff */
[----:B------:R1:W2:Y:S03]  /*0430*/  LDG.E.U8.CONSTANT R16, desc[UR8][R6.64] ;  /* 0x0000000806107981 */ /* 0x0002a6000c1e9100 */
[----:B------:R-:W-:Y:S01]  /*0440*/  ISETP.GE.AND P5, PT, R12, UR10, PT ;  /* 0x0000000a0c007c0c */ /* 0x000fe2000bfa6270 */
[----:B------:R-:W-:Y:S01]  /*0450*/  VIADD R22, R26, 0x7 ;  /* 0x000000071a167836 */ /* 0x000fe20000000000 */
[----:B------:R-:W-:Y:S01]  /*0460*/  ISETP.GE.AND P3, PT, R12, RZ, PT ;  /* 0x000000ff0c00720c */ /* 0x000fe20003f66270 */
[----:B------:R3:W4:Y:S01]  /*0470*/  LDG.E.U8.CONSTANT R21, desc[UR8][R8.64] ;  /* 0x0000000808157981 */ /* 0x000722000c1e9100 */
[----:B------:R-:W-:-:S02]  /*0480*/  ISETP.GE.AND P4, PT, R18, UR10, PT ;  /* 0x0000000a12007c0c */ /* 0x000fc4000bf86270 */
[----:B------:R-:W-:Y:S01]  /*0490*/  SEL R12, R12, UR6, !P5 ;  /* 0x000000060c0c7c07 */ /* 0x000fe2000e800000 */
[----:B------:R-:W5:Y:S01]  /*04a0*/  LDG.E.U8.CONSTANT R17, desc[UR8][R10.64] ;  /* 0x000000080a117981 */ /* 0x000f62000c1e9100 */
[----:B------:R-:W-:Y:S01]  /*04b0*/  LEA.HI.X.SX32 R5, R13, UR13, 0x1, P2 ;  /* 0x0000000d0d057c11 */ /* 0x000fe200090f0eff */
[----:B------:R-:W-:Y:S01]  /*04c0*/  VIADD R13, R25, 0xfffffffd ;  /* 0xfffffffd190d7836 */ /* 0x000fe20000000000 */
[----:B------:R-:W-:Y:S02]  /*04d0*/  ISETP.GE.AND P1, PT, R18, RZ, PT ;  /* 0x000000ff1200720c */ /* 0x000fe40003f26270 */
[----:B------:R-:W-:Y:S01]  /*04e0*/  ISETP.GE.AND P2, PT, R20, UR10, PT ;  /* 0x0000000a14007c0c */ /* 0x000fe2000bf46270 */
[----:B------:R0:W5:Y:S01]  /*04f0*/  LDG.E.U8.CONSTANT R19, desc[UR8][R4.64] ;  /* 0x0000000804137981 */ /* 0x000162000c1e9100 */
[----:B------:R-:W-:Y:S02]  /*0500*/  SEL R18, R18, UR6, !P4 ;  /* 0x0000000612127c07 */ /* 0x000fe4000e000000 */
[----:B-1----:R-:W-:-:S02]  /*0510*/  SEL R7, R12, RZ, P3 ;  /* 0x000000ff0c077207 */ /* 0x002fc40001800000 */
[C---:B------:R-:W-:Y:S02]  /*0520*/  ISETP.GE.AND P0, PT, R20.reuse, RZ, PT ;  /* 0x000000ff1400720c */ /* 0x040fe40003f06270 */
[----:B------:R-:W-:Y:S01]  /*0530*/  SEL R20, R20, UR6, !P2 ;  /* 0x0000000614147c07 */ /* 0x000fe2000d000000 */
[----:B---3--:R-:W-:Y:S01]  /*0540*/  IMAD R8, R0, UR10, R7 ;  /* 0x0000000a00087c24 */ /* 0x008fe2000f8e0207 */
[----:B------:R-:W-:Y:S01]  /*0550*/  ISETP.GE.AND P6, PT, R22, UR10, PT ;  /* 0x0000000a16007c0c */ /* 0x000fe2000bfc6270 */
[----:B0-----:R-:W-:Y:S01]  /*0560*/  IMAD.WIDE R4, R13, 0x4, R2 ;  /* 0x000000040d047825 */ /* 0x001fe200078e0202 */
[----:B------:R-:W-:Y:S02]  /*0570*/  SEL R9, R18, RZ, P1 ;  /* 0x000000ff12097207 */ /* 0x000fe40000800000 */
[----:B------:R-:W-:Y:S02]  /*0580*/  SEL R11, R20, RZ, P0 ;  /* 0x000000ff140b7207 */ /* 0x000fe40000000000 */
[C---:B------:R-:W-:Y:S01]  /*0590*/  ISETP.GE.AND P5, PT, R22.reuse, RZ, PT ;  /* 0x000000ff1600720c */ /* 0x040fe20003fa6270 */
[----:B------:R-:W3:Y:S01]  /*05a0*/  LDG.E.CONSTANT R18, desc[UR8][R4.64] ;  /* 0x0000000804127981 */ /* 0x000ee2000c1e9900 */
[----:B------:R-:W-:Y:S01]  /*05b0*/  SEL R6, R22, UR6, !P6 ;  /* 0x0000000616067c07 */ /* 0x000fe2000f000000 */
[----:B------:R-:W-:Y:S01]  /*05c0*/  IMAD R7, R0, UR10, R9 ;  /* 0x0000000a00077c24 */ /* 0x000fe2000f8e0209 */
[----:B------:R-:W-:Y:S01]  /*05d0*/  IADD3 R10, P0, PT, R8, UR12, RZ ;  /* 0x0000000c080a7c10 */ /* 0x000fe2000ff1e0ff */
[----:B------:R-:W3:Y:S01]  /*05e0*/  LDG.E.CONSTANT R22, desc[UR8][R4.64+0x4] ;  /* 0x0000040804167981 */ /* 0x000ee2000c1e9900 */
[----:B------:R-:W-:Y:S01]  /*05f0*/  SEL R13, R6, RZ, P5 ;  /* 0x000000ff060d7207 */ /* 0x000fe20002800000 */
[----:B------:R-:W-:Y:S01]  /*0600*/  IMAD R9, R0, UR10, R11 ;  /* 0x0000000a00097c24 */ /* 0x000fe2000f8e020b */
[----:B------:R-:W-:Y:S01]  /*0610*/  IADD3 R6, P1, PT, R7, UR12, RZ ;  /* 0x0000000c07067c10 */ /* 0x000fe2000ff3e0ff */
[----:B------:R-:W3:Y:S01]  /*0620*/  LDG.E.CONSTANT R20, desc[UR8][R4.64+0x8] ;  /* 0x0000080804147981 */ /* 0x000ee2000c1e9900 */
[----:B------:R-:W-:Y:S01]  /*0630*/  LEA.HI.X.SX32 R11, R8, UR13, 0x1, P0 ;  /* 0x0000000d080b7c11 */ /* 0x000fe200080f0eff */
[----:B------:R-:W-:Y:S01]  /*0640*/  IMAD R13, R0, UR10, R13 ;  /* 0x0000000a000d7c24 */ /* 0x000fe2000f8e020d */
[----:B------:R-:W-:Y:S01]  /*0650*/  IADD3 R8, P0, PT, R9, UR12, RZ ;  /* 0x0000000c09087c10 */ /* 0x000fe2000ff1e0ff */
[----:B------:R-:W3:Y:S01]  /*0660*/  LDG.E.CONSTANT R24, desc[UR8][R4.64+0xc] ;  /* 0x00000c0804187981 */ /* 0x000ee2000c1e9900 */
[----:B------:R-:W-:-:S03]  /*0670*/  LEA.HI.X.SX32 R7, R7, UR13, 0x1, P1 ;  /* 0x0000000d07077c11 */ /* 0x000fc600088f0eff */
[----:B------:R-:W3:Y:S01]  /*0680*/  LDG.E.U8.CONSTANT R10, desc[UR8][R10.64] ;  /* 0x000000080a0a7981 */ /* 0x000ee2000c1e9100 */
[----:B------:R-:W-:Y:S02]  /*0690*/  LEA.HI.X.SX32 R9, R9, UR13, 0x1, P0 ;  /* 0x0000000d09097c11 */ /* 0x000fe400080f0eff */
[C---:B------:R-:W-:Y:S01]  /*06a0*/  IADD3 R12, P0, PT, R13.reuse, UR12, RZ ;  /* 0x0000000c0d0c7c10 */ /* 0x040fe2000ff1e0ff */
[----:B------:R-:W3:Y:S04]  /*06b0*/  LDG.E.U8.CONSTANT R6, desc[UR8][R6.64] ;  /* 0x0000000806067981 */ /* 0x000ee8000c1e9100 */
[----:B------:R-:W3:Y:S01]  /*06c0*/  LDG.E.CONSTANT R27, desc[UR8][R4.64+0x10] ;  /* 0x00001008041b7981 */ /* 0x000ee2000c1e9900 */
[----:B------:R-:W-:-:S03]  /*06d0*/  LEA.HI.X.SX32 R13, R13, UR13, 0x1, P0 ;  /* 0x0000000d0d0d7c11 */ /* 0x000fc600080f0eff */
[----:B------:R-:W3:Y:S04]  /*06e0*/  LDG.E.U8.CONSTANT R8, desc[UR8][R8.64] ;  /* 0x0000000808087981 */ /* 0x000ee8000c1e9100 */
[----:B------:R-:W3:Y:S04]  /*06f0*/  LDG.E.CONSTANT R28, desc[UR8][R4.64+0x14] ;  /* 0x00001408041c7981 */ /* 0x000ee8000c1e9900 */
[----:B------:R-:W3:Y:S04]  /*0700*/  LDG.E.U8.CONSTANT R12, desc[UR8][R12.64] ;  /* 0x000000080c0c7981 */ /* 0x000ee8000c1e9100 */
[----:B------:R-:W3:Y:S04]  /*0710*/  LDG.E.CONSTANT R29, desc[UR8][R4.64+0x18] ;  /* 0x00001808041d7981 */ /* 0x000ee8000c1e9900 */
[----:B------:R-:W3:Y:S01]  /*0720*/  LDG.E.CONSTANT R11, desc[UR8][R4.64+0x1c] ;  /* 0x00001c08040b7981 */ /* 0x000ee2000c1e9900 */
[----:B------:R-:W-:-:S04]  /*0730*/  UIADD3 UR5, UPT, UPT, UR5, 0x8, URZ ;  /* 0x0000000805057890 */ /* 0x000fc8000fffe0ff */
[----:B------:R-:W-:Y:S01]  /*0740*/  UISETP.NE.AND UP0, UPT, UR5, URZ, UPT ;  /* 0x000000ff0500728c */ /* 0x000fe2000bf05270 */
[----:B------:R-:W-:Y:S02]  /*0750*/  VIADD R14, R14, 0x8 ;  /* 0x000000080e0e7836 */ /* 0x000fe40000000000 */
[----:B------:R-:W-:Y:S02]  /*0760*/  VIADD R25, R25, 0x8 ;  /* 0x0000000819197836 */ /* 0x000fe40000000000 */
[----:B------:R-:W-:Y:S01]  /*0770*/  VIADD R26, R26, 0x8 ;  /* 0x000000081a1a7836 */ /* 0x000fe20000000000 */
[----:B--2---:R-:W-:Y:S02]  /*0780*/  I2FP.F32.U32 R16, R16 ;  /* 0x0000001000107245 */ /* 0x004fe40000201000 */
[----:B----4-:R-:W-:Y:S02]  /*0790*/  I2FP.F32.U32 R21, R21 ;  /* 0x0000001500157245 */ /* 0x010fe40000201000 */
[----:B-----5:R-:W-:-:S02]  /*07a0*/  I2FP.F32.U32 R17, R17 ;  /* 0x0000001100117245 */ /* 0x020fc40000201000 */
[----:B------:R-:W-:Y:S01]  /*07b0*/  I2FP.F32.U32 R19, R19 ;  /* 0x0000001300137245 */ /* 0x000fe20000201000 */
[----:B---3--:R-:W-:-:S04]  /*07c0*/  FFMA R23, R18, R16, R23 ;  /* 0x0000001012177223 */ /* 0x008fc80000000017 */
[----:B------:R-:W-:-:S04]  /*07d0*/  FFMA R17, R22, R17, R23 ;  /* 0x0000001116117223 */ /* 0x000fc80000000017 */
[----:B------:R-:W-:-:S04]  /*07e0*/  FFMA R17, R20, R21, R17 ;  /* 0x0000001514117223 */ /* 0x000fc80000000011 */
[----:B------:R-:W-:Y:S01]  /*07f0*/  FFMA R24, R24, R19, R17 ;  /* 0x0000001318187223 */ /* 0x000fe20000000011 */
[----:B------:R-:W-:Y:S02]  /*0800*/  I2FP.F32.U32 R10, R10 ;  /* 0x0000000a000a7245 */ /* 0x000fe40000201000 */
[----:B------:R-:W-:-:S03]  /*0810*/  I2FP.F32.U32 R6, R6 ;  /* 0x0000000600067245 */ /* 0x000fc60000201000 */
[----:B------:R-:W-:Y:S01]  /*0820*/  FFMA R27, R27, R10, R24 ;  /* 0x0000000a1b1b7223 */ /* 0x000fe20000000018 */
[----:B------:R-:W-:-:S03]  /*0830*/  I2FP.F32.U32 R8, R8 ;  /* 0x0000000800087245 */ /* 0x000fc60000201000 */
[----:B------:R-:W-:Y:S01]  /*0840*/  FFMA R6, R28, R6, R27 ;  /* 0x000000061c067223 */ /* 0x000fe2000000001b */
[----:B------:R-:W-:-:S03]  /*0850*/  I2FP.F32.U32 R12, R12 ;  /* 0x0000000c000c7245 */ /* 0x000fc60000201000 */
[----:B------:R-:W-:-:S04]  /*0860*/  FFMA R6, R29, R8, R6 ;  /* 0x000000081d067223 */ /* 0x000fc80000000006 */
[----:B------:R-:W-:Y:S01]  /*0870*/  FFMA R23, R11, R12, R6 ;  /* 0x0000000c0b177223 */ /* 0x000fe20000000006 */
[----:B------:R-:W-:Y:S06]  /*0880*/  BRA.U UP0, `(.L_x_9) ;  /* 0xfffffff900647547 */ /* 0x000fec000b83ffff */
[----:B------:R-:W-:-:S07]  /*0890*/  VIADD R14, R14, 0xfffffffd ;  /* 0xfffffffd0e0e7836 */ /* 0x000fce0000000000 */
.L_x_8:
[----:B------:R-:W-:Y:S02]  /*08a0*/  ULOP3.LUT UR4, UR4, 0x6, URZ, 0xc0, !UPT ;  /* 0x0000000604047892 */ /* 0x000fe4000f8ec0ff */
[----:B------:R-:W-:Y:S02]  /*08b0*/  ULOP3.LUT UR5, UR11, 0x1, URZ, 0xc0, !UPT ;  /* 0x000000010b057892 */ /* 0x000fe4000f8ec0ff */
[----:B------:R-:W-:Y:S02]  /*08c0*/  UISETP.GE.U32.AND UP0, UPT, UR4, 0x3, UPT ;  /* 0x000000030400788c */ /* 0x000fe4000bf06070 */
[----:B------:R-:W-:-:S07]  /*08d0*/  UISETP.NE.U32.AND UP1, UPT, UR5, 0x1, UPT ;  /* 0x000000010500788c */ /* 0x000fce000bf25070 */
[----:B------:R-:W-:Y:S05]  /*08e0*/  BRA.U !UP0, `(.L_x_10) ;  /* 0x0000000108d47547 */ /* 0x000fea000b800000 */
[----:B------:R-:W-:Y:S01]  /*08f0*/  IMAD.IADD R4, R15, 0x1, R14 ;  /* 0x000000010f047824 */ /* 0x000fe200078e020e */
[----:B------:R-:W0:Y:S01]  /*0900*/  LDCU.64 UR4, c[0x0][0x380] ;  /* 0x00007000ff0477ac */ /* 0x000e220008000a00 */
[----:B------:R-:W1:Y:S02]  /*0910*/  LDC.64 R2, c[0x0][0x398] ;  /* 0x0000e600ff027b82 */ /* 0x000e640000000a00 */
[C---:B------:R-:W-:Y:S01]  /*0920*/  VIADD R6, R4.reuse, 0x1 ;  /* 0x0000000104067836 */ /* 0x040fe20000000000 */
[C---:B------:R-:W-:Y:S01]  /*0930*/  ISETP.GE.AND P1, PT, R4.reuse, UR10, PT ;  /* 0x0000000a04007c0c */ /* 0x040fe2000bf26270 */
[C---:B------:R-:W-:Y:S01]  /*0940*/  VIADD R7, R4.reuse, 0x2 ;  /* 0x0000000204077836 */ /* 0x040fe20000000000 */
[C---:B------:R-:W-:Y:S01]  /*0950*/  ISETP.GE.AND P0, PT, R4.reuse, RZ, PT ;  /* 0x000000ff0400720c */ /* 0x040fe20003f06270 */
[C---:B------:R-:W-:Y:S01]  /*0960*/  VIADD R8, R4.reuse, 0x3 ;  /* 0x0000000304087836 */ /* 0x040fe20000000000 */
[----:B------:R-:W-:Y:S02]  /*0970*/  SEL R4, R4, UR6, !P1 ;  /* 0x0000000604047c07 */ /* 0x000fe4000c800000 */
[----:B------:R-:W-:-:S02]  /*0980*/  ISETP.GE.AND P2, PT, R6, UR10, PT ;  /* 0x0000000a06007c0c */ /* 0x000fc4000bf46270 */
[----:B------:R-:W-:Y:S02]  /*0990*/  ISETP.GE.AND P1, PT, R6, RZ, PT ;  /* 0x000000ff0600720c */ /* 0x000fe40003f26270 */
[C---:B------:R-:W-:Y:S02]  /*09a0*/  ISETP.GE.AND P4, PT, R7.reuse, UR10, PT ;  /* 0x0000000a07007c0c */ /* 0x040fe4000bf86270 */
[----:B------:R-:W-:Y:S02]  /*09b0*/  SEL R5, R4, RZ, P0 ;  /* 0x000000ff04057207 */ /* 0x000fe40000000000 */
[----:B------:R-:W-:Y:S02]  /*09c0*/  SEL R6, R6, UR6, !P2 ;  /* 0x0000000606067c07 */ /* 0x000fe4000d000000 */
[C---:B------:R-:W-:Y:S01]  /*09d0*/  ISETP.GE.AND P3, PT, R7.reuse, RZ, PT ;  /* 0x000000ff0700720c */ /* 0x040fe20003f66270 */
[----:B------:R-:W-:Y:S01]  /*09e0*/  IMAD R5, R0, UR10, R5 ;  /* 0x0000000a00057c24 */ /* 0x000fe2000f8e0205 */
[----:B------:R-:W-:-:S02]  /*09f0*/  SEL R4, R7, UR6, !P4 ;  /* 0x0000000607047c07 */ /* 0x000fc4000e000000 */
[----:B------:R-:W-:Y:S02]  /*0a00*/  ISETP.GE.AND P2, PT, R8, UR10, PT ;  /* 0x0000000a08007c0c */ /* 0x000fe4000bf46270 */
[----:B------:R-:W-:Y:S02]  /*0a10*/  SEL R7, R6, RZ, P1 ;  /* 0x000000ff06077207 */ /* 0x000fe40000800000 */
[C---:B------:R-:W-:Y:S02]  /*0a20*/  ISETP.GE.AND P0, PT, R8.reuse, RZ, PT ;  /* 0x000000ff0800720c */ /* 0x040fe40003f06270 */
[----:B------:R-:W-:Y:S01]  /*0a30*/  SEL R8, R8, UR6, !P2 ;  /* 0x0000000608087c07 */ /* 0x000fe2000d000000 */
[----:B------:R-:W-:Y:S01]  /*0a40*/  IMAD R9, R0, UR10, R7 ;  /* 0x0000000a00097c24 */ /* 0x000fe2000f8e0207 */
[----:B------:R-:W-:Y:S02]  /*0a50*/  SEL R11, R4, RZ, P3 ;  /* 0x000000ff040b7207 */ /* 0x000fe40001800000 */
[----:B0-----:R-:W-:-:S02]  /*0a60*/  IADD3 R6, P1, PT, R5, UR4, RZ ;  /* 0x0000000405067c10 */ /* 0x001fc4000ff3e0ff */
[----:B------:R-:W-:Y:S01]  /*0a70*/  SEL R13, R8, RZ, P0 ;  /* 0x000000ff080d7207 */ /* 0x000fe20000000000 */
[----:B------:R-:W-:Y:S01]  /*0a80*/  IMAD R11, R0, UR10, R11 ;  /* 0x0000000a000b7c24 */ /* 0x000fe2000f8e020b */
[----:B------:R-:W-:Y:S01]  /*0a90*/  LEA.HI.X.SX32 R7, R5, UR5, 0x1, P1 ;  /* 0x0000000505077c11 */ /* 0x000fe200088f0eff */
[----:B------:R-:W-:Y:S01]  /*0aa0*/  VIADD R5, R14, UR11 ;  /* 0x0000000b0e057c36 */ /* 0x000fe20008000000 */
[----:B------:R-:W-:Y:S01]  /*0ab0*/  IADD3 R8, P0, PT, R9, UR4, RZ ;  /* 0x0000000409087c10 */ /* 0x000fe2000ff1e0ff */
[----:B------:R-:W-:Y:S01]  /*0ac0*/  IMAD R13, R0, UR10, R13 ;  /* 0x0000000a000d7c24 */ /* 0x000fe2000f8e020d */
[----:B------:R-:W-:Y:S01]  /*0ad0*/  IADD3 R4, P1, PT, R11, UR4, RZ ;  /* 0x000000040b047c10 */ /* 0x000fe2000ff3e0ff */
[----:B------:R-:W2:Y:S01]  /*0ae0*/  LDG.E.U8.CONSTANT R6, desc[UR8][R6.64] ;  /* 0x0000000806067981 */ /* 0x000ea2000c1e9100 */
[----:B------:R-:W-:Y:S01]  /*0af0*/  LEA.HI.X.SX32 R9, R9, UR5, 0x1, P0 ;  /* 0x0000000509097c11 */ /* 0x000fe200080f0eff */
[----:B-1----:R-:W-:Y:S01]  /*0b00*/  IMAD.WIDE R2, R5, 0x4, R2 ;  /* 0x0000000405027825 */ /* 0x002fe200078e0202 */
[----:B------:R-:W-:-:S02]  /*0b10*/  IADD3 R10, P0, PT, R13, UR4, RZ ;  /* 0x000000040d0a7c10 */ /* 0x000fc4000ff1e0ff */
[----:B------:R-:W-:Y:S01]  /*0b20*/  LEA.HI.X.SX32 R5, R11, UR5, 0x1, P1 ;  /* 0x000000050b057c11 */ /* 0x000fe200088f0eff */
[----:B------:R-:W3:Y:S01]  /*0b30*/  LDG.E.U8.CONSTANT R8, desc[UR8][R8.64] ;  /* 0x0000000808087981 */ /* 0x000ee2000c1e9100 */
[----:B------:R-:W-:-:S03]  /*0b40*/  LEA.HI.X.SX32 R11, R13, UR5, 0x1, P0 ;  /* 0x000000050d0b7c11 */ /* 0x000fc600080f0eff */
[----:B------:R-:W4:Y:S04]  /*0b50*/  LDG.E.CONSTANT R12, desc[UR8][R2.64] ;  /* 0x00000008020c7981 */ /* 0x000f28000c1e9900 */
[----:B------:R-:W5:Y:S04]  /*0b60*/  LDG.E.U8.CONSTANT R4, desc[UR8][R4.64] ;  /* 0x0000000804047981 */ /* 0x000f68000c1e9100 */
[----:B------:R-:W5:Y:S04]  /*0b70*/  LDG.E.CONSTANT R13, desc[UR8][R2.64+0x4] ;  /* 0x00000408020d7981 */ /* 0x000f68000c1e9900 */
[----:B------:R-:W5:Y:S04]  /*0b80*/  LDG.E.U8.CONSTANT R10, desc[UR8][R10.64] ;  /* 0x000000080a0a7981 */ /* 0x000f68000c1e9100 */
[----:B------:R-:W5:Y:S04]  /*0b90*/  LDG.E.CONSTANT R17, desc[UR8][R2.64+0x8] ;  /* 0x0000080802117981 */ /* 0x000f68000c1e9900 */
[----:B------:R-:W5:Y:S01]  /*0ba0*/  LDG.E.CONSTANT R19, desc[UR8][R2.64+0xc] ;  /* 0x00000c0802137981 */ /* 0x000f62000c1e9900 */
[----:B------:R-:W-:Y:S01]  /*0bb0*/  VIADD R14, R14, 0x4 ;  /* 0x000000040e0e7836 */ /* 0x000fe20000000000 */
[----:B--2---:R-:W-:-:S02]  /*0bc0*/  I2FP.F32.U32 R6, R6 ;  /* 0x0000000600067245 */ /* 0x004fc40000201000 */
[----:B---3--:R-:W-:-:S03]  /*0bd0*/  I2FP.F32.U32 R7, R8 ;  /* 0x0000000800077245 */ /* 0x008fc60000201000 */
[----:B----4-:R-:W-:Y:S01]  /*0be0*/  FFMA R6, R12, R6, R23 ;  /* 0x000000060c067223 */ /* 0x010fe20000000017 */
[----:B-----5:R-:W-:-:S03]  /*0bf0*/  I2FP.F32.U32 R8, R4 ;  /* 0x0000000400087245 */ /* 0x020fc60000201000 */
[----:B------:R-:W-:Y:S01]  /*0c00*/  FFMA R6, R13, R7, R6 ;  /* 0x000000070d067223 */ /* 0x000fe20000000006 */
[----:B------:R-:W-:-:S03]  /*0c10*/  I2FP.F32.U32 R23, R10 ;  /* 0x0000000a00177245 */ /* 0x000fc60000201000 */
[----:B------:R-:W-:-:S04]  /*0c20*/  FFMA R6, R17, R8, R6 ;  /* 0x0000000811067223 */ /* 0x000fc80000000006 */
[----:B------:R-:W-:-:S07]  /*0c30*/  FFMA R23, R19, R23, R6 ;  /* 0x0000001713177223 */ /* 0x000fce0000000006 */
.L_x_10:
[----:B------:R-:W-:Y:S05]  /*0c40*/  BRA.U UP1, `(.L_x_11) ;  /* 0x0000000101747547 */ /* 0x000fea000b800000 */
[----:B------:R-:W-:Y:S01]  /*0c50*/  IMAD.IADD R4, R15, 0x1, R14 ;  /* 0x000000010f047824 */ /* 0x000fe200078e020e */
[----:B------:R-:W0:Y:S01]  /*0c60*/  LDCU.64 UR4, c[0x0][0x380] ;  /* 0x00007000ff0477ac */ /* 0x000e220008000a00 */
[----:B------:R-:W1:Y:S02]  /*0c70*/  LDC.64 R2, c[0x0][0x398] ;  /* 0x0000e600ff027b82 */ /* 0x000e640000000a00 */
[C---:B------:R-:W-:Y:S01]  /*0c80*/  VIADD R6, R4.reuse, 0x1 ;  /* 0x0000000104067836 */ /* 0x040fe20000000000 */
[C---:B------:R-:W-:Y:S02]  /*0c90*/  ISETP.GE.AND P1, PT, R4.reuse, UR10, PT ;  /* 0x0000000a04007c0c */ /* 0x040fe4000bf26270 */
[C---:B------:R-:W-:Y:S02]  /*0ca0*/  ISETP.GE.AND P0, PT, R4.reuse, RZ, PT ;  /* 0x000000ff0400720c */ /* 0x040fe40003f06270 */
[----:B------:R-:W-:Y:S02]  /*0cb0*/  SEL R4, R4, UR6, !P1 ;  /* 0x0000000604047c07 */ /* 0x000fe4000c800000 */
[----:B------:R-:W-:-:S02]  /*0cc0*/  ISETP.GE.AND P2, PT, R6, UR10, PT ;  /* 0x0000000a06007c0c */ /* 0x000fc4000bf46270 */
[----:B------:R-:W-:Y:S02]  /*0cd0*/  ISETP.GE.AND P1, PT, R6, RZ, PT ;  /* 0x000000ff0600720c */ /* 0x000fe40003f26270 */
[----:B------:R-:W-:Y:S02]  /*0ce0*/  SEL R5, R4, RZ, P0 ;  /* 0x000000ff04057207 */ /* 0x000fe40000000000 */
[----:B------:R-:W-:-:S03]  /*0cf0*/  SEL R6, R6, UR6, !P2 ;  /* 0x0000000606067c07 */ /* 0x000fc6000d000000 */
[----:B------:R-:W-:Y:S01]  /*0d00*/  IMAD R5, R0, UR10, R5 ;  /* 0x0000000a00057c24 */ /* 0x000fe2000f8e0205 */
[----:B------:R-:W-:-:S04]  /*0d10*/  SEL R7, R6, RZ, P1 ;  /* 0x000000ff06077207 */ /* 0x000fc80000800000 */
[C---:B0-----:R-:W-:Y:S01]  /*0d20*/  IADD3 R4, P0, PT, R5.reuse, UR4, RZ ;  /* 0x0000000405047c10 */ /* 0x041fe2000ff1e0ff */
[----:B------:R-:W-:Y:S02]  /*0d30*/  IMAD R8, R0, UR10, R7 ;  /* 0x0000000a00087c24 */ /* 0x000fe4000f8e0207 */
[----:B------:R-:W-:Y:S01]  /*0d40*/  VIADD R7, R14, UR11 ;  /* 0x0000000b0e077c36 */ /* 0x000fe20008000000 */
[----:B------:R-:W-:Y:S02]  /*0d50*/  LEA.HI.X.SX32 R5, R5, UR5, 0x1, P0 ;  /* 0x0000000505057c11 */ /* 0x000fe400080f0eff */
[C---:B------:R-:W-:Y:S01]  /*0d60*/  IADD3 R6, P0, PT, R8.reuse, UR4, RZ ;  /* 0x0000000408067c10 */ /* 0x040fe2000ff1e0ff */
[----:B-1----:R-:W-:Y:S02]  /*0d70*/  IMAD.WIDE R2, R7, 0x4, R2 ;  /* 0x0000000407027825 */ /* 0x002fe400078e0202 */
[----:B------:R-:W2:Y:S01]  /*0d80*/  LDG.E.U8.CONSTANT R4, desc[UR8][R4.64] ;  /* 0x0000000804047981 */ /* 0x000ea2000c1e9100 */
[----:B------:R-:W-:-:S03]  /*0d90*/  LEA.HI.X.SX32 R7, R8, UR5, 0x1, P0 ;  /* 0x0000000508077c11 */ /* 0x000fc600080f0eff */
[----:B------:R-:W3:Y:S04]  /*0da0*/  LDG.E.CONSTANT R8, desc[UR8][R2.64] ;  /* 0x0000000802087981 */ /* 0x000ee8000c1e9900 */
[----:B------:R-:W4:Y:S04]  /*0db0*/  LDG.E.U8.CONSTANT R6, desc[UR8][R6.64] ;  /* 0x0000000806067981 */ /* 0x000f28000c1e9100 */
[----:B------:R-:W5:Y:S01]  /*0dc0*/  LDG.E.CONSTANT R11, desc[UR8][R2.64+0x4] ;  /* 0x00000408020b7981 */ /* 0x000f62000c1e9900 */
[----:B------:R-:W-:Y:S01]  /*0dd0*/  VIADD R14, R14, 0x2 ;  /* 0x000000020e0e7836 */ /* 0x000fe20000000000 */
[----:B--2---:R-:W-:-:S05]  /*0de0*/  I2FP.F32.U32 R9, R4 ;  /* 0x0000000400097245 */ /* 0x004fca0000201000 */
[----:B---3--:R-:W-:Y:S01]  /*0df0*/  FFMA R8, R8, R9, R23 ;  /* 0x0000000908087223 */ /* 0x008fe20000000017 */
[----:B----4-:R-:W-:-:S05]  /*0e00*/  I2FP.F32.U32 R10, R6 ;  /* 0x00000006000a7245 */ /* 0x010fca0000201000 */
[----:B-----5:R-:W-:-:S07]  /*0e10*/  FFMA R23, R11, R10, R8 ;  /* 0x0000000a0b177223 */ /* 0x020fce0000000008 */
.L_x_11:
[----:B------:R-:W-:Y:S01]  /*0e20*/  IMAD.IADD R4, R15, 0x1, R14 ;  /* 0x000000010f047824 */ /* 0x000fe200078e020e */
[----:B------:R-:W0:Y:S01]  /*0e30*/  LDCU.64 UR4, c[0x0][0x380] ;  /* 0x00007000ff0477ac */ /* 0x000e220008000a00 */
[----:B------:R-:W1:Y:S01]  /*0e40*/  LDC.64 R2, c[0x0][0x398] ;  /* 0x0000e600ff027b82 */ /* 0x000e620000000a00 */
[----:B------:R-:W-:Y:S02]  /*0e50*/  VIADD R7, R14, UR11 ;  /* 0x0000000b0e077c36 */ /* 0x000fe40008000000 */
[C---:B------:R-:W-:Y:S02]  /*0e60*/  ISETP.GE.AND P1, PT, R4.reuse, UR10, PT ;  /* 0x0000000a04007c0c */ /* 0x040fe4000bf26270 */
[C---:B------:R-:W-:Y:S02]  /*0e70*/  ISETP.GE.AND P0, PT, R4.reuse, RZ, PT ;  /* 0x000000ff0400720c */ /* 0x040fe40003f06270 */
[----:B------:R-:W-:-:S04]  /*0e80*/  SEL R4, R4, UR6, !P1 ;  /* 0x0000000604047c07 */ /* 0x000fc8000c800000 */
[----:B------:R-:W-:-:S05]  /*0e90*/  SEL R5, R4, RZ, P0 ;  /* 0x000000ff04057207 */ /* 0x000fca0000000000 */
[----:B------:R-:W-:-:S05]  /*0ea0*/  IMAD R5, R0, UR10, R5 ;  /* 0x0000000a00057c24 */ /* 0x000fca000f8e0205 */
[----:B0-----:R-:W-:Y:S01]  /*0eb0*/  IADD3 R4, P0, PT, R5, UR4, RZ ;  /* 0x0000000405047c10 */ /* 0x001fe2000ff1e0ff */
[----:B-1----:R-:W-:-:S03]  /*0ec0*/  IMAD.WIDE R2, R7, 0x4, R2 ;  /* 0x0000000407027825 */ /* 0x002fc600078e0202 */
[----:B------:R-:W-:-:S05]  /*0ed0*/  LEA.HI.X.SX32 R5, R5, UR5, 0x1, P0 ;  /* 0x0000000505057c11 */ /* 0x000fca00080f0eff */
[----:B------:R-:W2:Y:S04]  /*0ee0*/  LDG.E.U8.CONSTANT R4, desc[UR8][R4.64] ;  /* 0x0000000804047981 */ /* 0x000ea8000c1e9100 */
[----:B------:R-:W3:Y:S01]  /*0ef0*/  LDG.E.CONSTANT R2, desc[UR8][R2.64] ;  /* 0x0000000802027981 */ /* 0x000ee2000c1e9900 */
[----:B--2---:R-:W-:-:S05]  /*0f00*/  I2FP.F32.U32 R6, R4 ;  /* 0x0000000400067245 */ /* 0x004fca0000201000 */
[----:B---3--:R-:W-:-:S07]  /*0f10*/  FFMA R23, R2, R6, R23 ;  /* 0x0000000602177223 */ /* 0x008fce0000000017 */
.L_x_7:
[----:B------:R-:W0:Y:S01]  /*0f20*/  LDC.64 R2, c[0x0][0x388] ;  /* 0x0000e200ff027b82 */ /* 0x000e220000000a00 */
[----:B------:R-:W-:-:S04]  /*0f30*/  IMAD R15, R0, UR10, R15 ;  /* 0x0000000a000f7c24 */ /* 0x000fc8000f8e020f */
[----:B0-----:R-:W-:-:S05]  /*0f40*/  IMAD.WIDE R2, R15, 0x4, R2 ;  /* 0x000000040f027825 */ /* 0x001fca00078e0202 */
[----:B------:R-:W-:Y:S01]  /*0f50*/  STG.E desc[UR8][R2.64], R23 ;  /* 0x0000001702007986 */ /* 0x000fe2000c101908 */
[----:B------:R-:W-:Y:S05]  /*0f60*/  EXIT ;  /* 0x000000000000794d */ /* 0x000fea0003800000 */
.L_x_12:
        /* <DEDUP_REMOVED lines=9> */
.L_x_15:


//--------------------- .nv.shared.reserved.0     --------------------------
	.section	.nv.shared.reserved.0,"aw",@nobits
	.weak		__nv_reservedSMEM_offset_0_alias
	.size		__nv_reservedSMEM_offset_0_alias, 0, 64
	.other		__nv_reservedSMEM_offset_0_alias,@"STO_CUDA_RESERVED_SHARED STV_DEFAULT"
__nv_reservedSMEM_offset_0_alias:
	.zero		0
	.zero		64


//--------------------- .nv.constant0._Z9sobel_magPKhPhii --------------------------
	.section	.nv.constant0._Z9sobel_magPKhPhii,"a",@progbits
	.sectionflags	@""
	.align	4
.nv.constant0._Z9sobel_magPKhPhii:
	.zero		920


//--------------------- .nv.constant0._Z9gauss1d_vPKfPhiiS0_i --------------------------
	.section	.nv.constant0._Z9gauss1d_vPKfPhiiS0_i,"a",@progbits
	.sectionflags	@""
	.align	4
.nv.constant0._Z9gauss1d_vPKfPhiiS0_i:
	.zero		932


//--------------------- .nv.constant0._Z9gauss1d_hPKhPfiiPKfi --------------------------
	.section	.nv.constant0._Z9gauss1d_hPKhPfiiPKfi,"a",@progbits
	.sectionflags	@""
	.align	4
.nv.constant0._Z9gauss1d_hPKhPfiiPKfi:
	.zero		932


//--------------------- SYMBOLS --------------------------

	.type		.nv.reservedSmem.offset0,@object
	.size		.nv.reservedSmem.offset0,0x4
